//
// Generated by NVIDIA NVVM Compiler
//
// Compiler Build ID: CL-36424714
// Cuda compilation tools, release 13.0, V13.0.88
// Based on NVVM 20.0.0
//

.version 9.0
.target sm_100
.address_size 64

	// .globl	_Z14matrixMultiplyPfS_S_i
// _ZZ14matrixMultiplyPfS_S_iE5tileA has been demoted
// _ZZ14matrixMultiplyPfS_S_iE5tileB has been demoted

.visible .entry _Z14matrixMultiplyPfS_S_i(
	.param .u64 .ptr .align 1 _Z14matrixMultiplyPfS_S_i_param_0,
	.param .u64 .ptr .align 1 _Z14matrixMultiplyPfS_S_i_param_1,
	.param .u64 .ptr .align 1 _Z14matrixMultiplyPfS_S_i_param_2,
	.param .u32 _Z14matrixMultiplyPfS_S_i_param_3
)
{
	.reg .pred 	%p<9>;
	.reg .b32 	%r<96>;
	.reg .b32 	%f<368>;
	.reg .b64 	%rd<48>;
	// demoted variable
	.shared .align 4 .b8 _ZZ14matrixMultiplyPfS_S_iE5tileA[1024];
	// demoted variable
	.shared .align 4 .b8 _ZZ14matrixMultiplyPfS_S_iE5tileB[1024];
	ld.param.u32 	%r31, [_Z14matrixMultiplyPfS_S_i_param_3];
	mov.u32 	%r32, %ctaid.y;
	mov.u32 	%r33, %ntid.y;
	mov.u32 	%r1, %tid.y;
	mad.lo.s32 	%r2, %r32, %r33, %r1;
	mov.u32 	%r34, %ctaid.x;
	mov.u32 	%r35, %ntid.x;
	mov.u32 	%r3, %tid.x;
	mad.lo.s32 	%r4, %r34, %r35, %r3;
	shr.s32 	%r36, %r31, 31;
	shr.u32 	%r37, %r36, 28;
	add.s32 	%r38, %r31, %r37;
	shr.s32 	%r5, %r38, 4;
	setp.lt.s32 	%p1, %r31, 16;
	mov.f32 	%f367, 0f00000000;
	@%p1 bra 	$L__BB0_9;
	mad.lo.s32 	%r6, %r31, %r2, %r3;
	shl.b32 	%r40, %r1, 6;
	mov.u32 	%r41, _ZZ14matrixMultiplyPfS_S_iE5tileA;
	add.s32 	%r7, %r41, %r40;
	add.s32 	%r42, %r5, -1;
	setp.lt.u32 	%p2, %r42, 3;
	mov.f32 	%f367, 0f00000000;
	mov.b32 	%r95, 0;
	@%p2 bra 	$L__BB0_4;
	and.b32  	%r95, %r5, 134217724;
	neg.s32 	%r93, %r95;
	add.s32 	%r92, %r6, 32;
	add.s32 	%r44, %r1, 48;
	mad.lo.s32 	%r91, %r31, %r44, %r4;
	add.s32 	%r45, %r1, 32;
	mad.lo.s32 	%r90, %r31, %r45, %r4;
	add.s32 	%r46, %r1, 16;
	mad.lo.s32 	%r89, %r31, %r46, %r4;
	mad.lo.s32 	%r88, %r1, %r31, %r4;
	mov.f32 	%f367, 0f00000000;
$L__BB0_3:
	.pragma "nounroll";
	ld.param.u64 	%rd44, [_Z14matrixMultiplyPfS_S_i_param_1];
	ld.param.u64 	%rd41, [_Z14matrixMultiplyPfS_S_i_param_0];
	add.s32 	%r47, %r92, -32;
	cvta.to.global.u64 	%rd4, %rd41;
	mul.wide.u32 	%rd5, %r47, 4;
	add.s64 	%rd6, %rd4, %rd5;
	ld.global.f32 	%f14, [%rd6];
	shl.b32 	%r49, %r3, 2;
	add.s32 	%r50, %r7, %r49;
	st.shared.f32 	[%r50], %f14;
	cvta.to.global.u64 	%rd7, %rd44;
	mul.wide.u32 	%rd8, %r88, 4;
	add.s64 	%rd9, %rd7, %rd8;
	ld.global.f32 	%f15, [%rd9];
	mov.u32 	%r52, _ZZ14matrixMultiplyPfS_S_iE5tileB;
	add.s32 	%r53, %r52, %r49;
	add.s32 	%r54, %r53, %r40;
	st.shared.f32 	[%r54], %f15;
	bar.sync 	0;
	ld.shared.f32 	%f16, [%r7];
	ld.shared.f32 	%f17, [%r53];
	fma.rn.f32 	%f18, %f16, %f17, %f367;
	ld.shared.f32 	%f19, [%r7+4];
	ld.shared.f32 	%f20, [%r53+64];
	fma.rn.f32 	%f21, %f19, %f20, %f18;
	ld.shared.f32 	%f22, [%r7+8];
	ld.shared.f32 	%f23, [%r53+128];
	fma.rn.f32 	%f24, %f22, %f23, %f21;
	ld.shared.f32 	%f25, [%r7+12];
	ld.shared.f32 	%f26, [%r53+192];
	fma.rn.f32 	%f27, %f25, %f26, %f24;
	ld.shared.f32 	%f28, [%r7+16];
	ld.shared.f32 	%f29, [%r53+256];
	fma.rn.f32 	%f30, %f28, %f29, %f27;
	ld.shared.f32 	%f31, [%r7+20];
	ld.shared.f32 	%f32, [%r53+320];
	fma.rn.f32 	%f33, %f31, %f32, %f30;
	ld.shared.f32 	%f34, [%r7+24];
	ld.shared.f32 	%f35, [%r53+384];
	fma.rn.f32 	%f36, %f34, %f35, %f33;
	ld.shared.f32 	%f37, [%r7+28];
	ld.shared.f32 	%f38, [%r53+448];
	fma.rn.f32 	%f39, %f37, %f38, %f36;
	ld.shared.f32 	%f40, [%r7+32];
	ld.shared.f32 	%f41, [%r53+512];
	fma.rn.f32 	%f42, %f40, %f41, %f39;
	ld.shared.f32 	%f43, [%r7+36];
	ld.shared.f32 	%f44, [%r53+576];
	fma.rn.f32 	%f45, %f43, %f44, %f42;
	ld.shared.f32 	%f46, [%r7+40];
	ld.shared.f32 	%f47, [%r53+640];
	fma.rn.f32 	%f48, %f46, %f47, %f45;
	ld.shared.f32 	%f49, [%r7+44];
	ld.shared.f32 	%f50, [%r53+704];
	fma.rn.f32 	%f51, %f49, %f50, %f48;
	ld.shared.f32 	%f52, [%r7+48];
	ld.shared.f32 	%f53, [%r53+768];
	fma.rn.f32 	%f54, %f52, %f53, %f51;
	ld.shared.f32 	%f55, [%r7+52];
	ld.shared.f32 	%f56, [%r53+832];
	fma.rn.f32 	%f57, %f55, %f56, %f54;
	ld.shared.f32 	%f58, [%r7+56];
	ld.shared.f32 	%f59, [%r53+896];
	fma.rn.f32 	%f60, %f58, %f59, %f57;
	ld.shared.f32 	%f61, [%r7+60];
	ld.shared.f32 	%f62, [%r53+960];
	fma.rn.f32 	%f63, %f61, %f62, %f60;
	bar.sync 	0;
	add.s32 	%r55, %r92, -16;
	mul.wide.u32 	%rd10, %r55, 4;
	add.s64 	%rd11, %rd4, %rd10;
	ld.global.f32 	%f64, [%rd11];
	st.shared.f32 	[%r50], %f64;
	mul.wide.u32 	%rd12, %r89, 4;
	add.s64 	%rd13, %rd7, %rd12;
	ld.global.f32 	%f65, [%rd13];
	st.shared.f32 	[%r54], %f65;
	bar.sync 	0;
	ld.shared.f32 	%f66, [%r7];
	ld.shared.f32 	%f67, [%r53];
	fma.rn.f32 	%f68, %f66, %f67, %f63;
	ld.shared.f32 	%f69, [%r7+4];
	ld.shared.f32 	%f70, [%r53+64];
	fma.rn.f32 	%f71, %f69, %f70, %f68;
	ld.shared.f32 	%f72, [%r7+8];
	ld.shared.f32 	%f73, [%r53+128];
	fma.rn.f32 	%f74, %f72, %f73, %f71;
	ld.shared.f32 	%f75, [%r7+12];
	ld.shared.f32 	%f76, [%r53+192];
	fma.rn.f32 	%f77, %f75, %f76, %f74;
	ld.shared.f32 	%f78, [%r7+16];
	ld.shared.f32 	%f79, [%r53+256];
	fma.rn.f32 	%f80, %f78, %f79, %f77;
	ld.shared.f32 	%f81, [%r7+20];
	ld.shared.f32 	%f82, [%r53+320];
	fma.rn.f32 	%f83, %f81, %f82, %f80;
	ld.shared.f32 	%f84, [%r7+24];
	ld.shared.f32 	%f85, [%r53+384];
	fma.rn.f32 	%f86, %f84, %f85, %f83;
	ld.shared.f32 	%f87, [%r7+28];
	ld.shared.f32 	%f88, [%r53+448];
	fma.rn.f32 	%f89, %f87, %f88, %f86;
	ld.shared.f32 	%f90, [%r7+32];
	ld.shared.f32 	%f91, [%r53+512];
	fma.rn.f32 	%f92, %f90, %f91, %f89;
	ld.shared.f32 	%f93, [%r7+36];
	ld.shared.f32 	%f94, [%r53+576];
	fma.rn.f32 	%f95, %f93, %f94, %f92;
	ld.shared.f32 	%f96, [%r7+40];
	ld.shared.f32 	%f97, [%r53+640];
	fma.rn.f32 	%f98, %f96, %f97, %f95;
	ld.shared.f32 	%f99, [%r7+44];
	ld.shared.f32 	%f100, [%r53+704];
	fma.rn.f32 	%f101, %f99, %f100, %f98;
	ld.shared.f32 	%f102, [%r7+48];
	ld.shared.f32 	%f103, [%r53+768];
	fma.rn.f32 	%f104, %f102, %f103, %f101;
	ld.shared.f32 	%f105, [%r7+52];
	ld.shared.f32 	%f106, [%r53+832];
	fma.rn.f32 	%f107, %f105, %f106, %f104;
	ld.shared.f32 	%f108, [%r7+56];
	ld.shared.f32 	%f109, [%r53+896];
	fma.rn.f32 	%f110, %f108, %f109, %f107;
	ld.shared.f32 	%f111, [%r7+60];
	ld.shared.f32 	%f112, [%r53+960];
	fma.rn.f32 	%f113, %f111, %f112, %f110;
	bar.sync 	0;
	add.s32 	%r56, %r92, 16;
	mul.wide.u32 	%rd14, %r92, 4;
	add.s64 	%rd15, %rd4, %rd14;
	ld.global.f32 	%f114, [%rd15];
	st.shared.f32 	[%r50], %f114;
	mul.wide.u32 	%rd16, %r90, 4;
	add.s64 	%rd17, %rd7, %rd16;
	ld.global.f32 	%f115, [%rd17];
	st.shared.f32 	[%r54], %f115;
	bar.sync 	0;
	ld.shared.f32 	%f116, [%r7];
	ld.shared.f32 	%f117, [%r53];
	fma.rn.f32 	%f118, %f116, %f117, %f113;
	ld.shared.f32 	%f119, [%r7+4];
	ld.shared.f32 	%f120, [%r53+64];
	fma.rn.f32 	%f121, %f119, %f120, %f118;
	ld.shared.f32 	%f122, [%r7+8];
	ld.shared.f32 	%f123, [%r53+128];
	fma.rn.f32 	%f124, %f122, %f123, %f121;
	ld.shared.f32 	%f125, [%r7+12];
	ld.shared.f32 	%f126, [%r53+192];
	fma.rn.f32 	%f127, %f125, %f126, %f124;
	ld.shared.f32 	%f128, [%r7+16];
	ld.shared.f32 	%f129, [%r53+256];
	fma.rn.f32 	%f130, %f128, %f129, %f127;
	ld.shared.f32 	%f131, [%r7+20];
	ld.shared.f32 	%f132, [%r53+320];
	fma.rn.f32 	%f133, %f131, %f132, %f130;
	ld.shared.f32 	%f134, [%r7+24];
	ld.shared.f32 	%f135, [%r53+384];
	fma.rn.f32 	%f136, %f134, %f135, %f133;
	ld.shared.f32 	%f137, [%r7+28];
	ld.shared.f32 	%f138, [%r53+448];
	fma.rn.f32 	%f139, %f137, %f138, %f136;
	ld.shared.f32 	%f140, [%r7+32];
	ld.shared.f32 	%f141, [%r53+512];
	fma.rn.f32 	%f142, %f140, %f141, %f139;
	ld.shared.f32 	%f143, [%r7+36];
	ld.shared.f32 	%f144, [%r53+576];
	fma.rn.f32 	%f145, %f143, %f144, %f142;
	ld.shared.f32 	%f146, [%r7+40];
	ld.shared.f32 	%f147, [%r53+640];
	fma.rn.f32 	%f148, %f146, %f147, %f145;
	ld.shared.f32 	%f149, [%r7+44];
	ld.shared.f32 	%f150, [%r53+704];
	fma.rn.f32 	%f151, %f149, %f150, %f148;
	ld.shared.f32 	%f152, [%r7+48];
	ld.shared.f32 	%f153, [%r53+768];
	fma.rn.f32 	%f154, %f152, %f153, %f151;
	ld.shared.f32 	%f155, [%r7+52];
	ld.shared.f32 	%f156, [%r53+832];
	fma.rn.f32 	%f157, %f155, %f156, %f154;
	ld.shared.f32 	%f158, [%r7+56];
	ld.shared.f32 	%f159, [%r53+896];
	fma.rn.f32 	%f160, %f158, %f159, %f157;
	ld.shared.f32 	%f161, [%r7+60];
	ld.shared.f32 	%f162, [%r53+960];
	fma.rn.f32 	%f163, %f161, %f162, %f160;
	bar.sync 	0;
	mul.wide.u32 	%rd18, %r56, 4;
	add.s64 	%rd19, %rd4, %rd18;
	ld.global.f32 	%f164, [%rd19];
	st.shared.f32 	[%r50], %f164;
	mul.wide.u32 	%rd20, %r91, 4;
	add.s64 	%rd21, %rd7, %rd20;
	ld.global.f32 	%f165, [%rd21];
	st.shared.f32 	[%r54], %f165;
	bar.sync 	0;
	ld.shared.f32 	%f166, [%r7];
	ld.shared.f32 	%f167, [%r53];
	fma.rn.f32 	%f168, %f166, %f167, %f163;
	ld.shared.f32 	%f169, [%r7+4];
	ld.shared.f32 	%f170, [%r53+64];
	fma.rn.f32 	%f171, %f169, %f170, %f168;
	ld.shared.f32 	%f172, [%r7+8];
	ld.shared.f32 	%f173, [%r53+128];
	fma.rn.f32 	%f174, %f172, %f173, %f171;
	ld.shared.f32 	%f175, [%r7+12];
	ld.shared.f32 	%f176, [%r53+192];
	fma.rn.f32 	%f177, %f175, %f176, %f174;
	ld.shared.f32 	%f178, [%r7+16];
	ld.shared.f32 	%f179, [%r53+256];
	fma.rn.f32 	%f180, %f178, %f179, %f177;
	ld.shared.f32 	%f181, [%r7+20];
	ld.shared.f32 	%f182, [%r53+320];
	fma.rn.f32 	%f183, %f181, %f182, %f180;
	ld.shared.f32 	%f184, [%r7+24];
	ld.shared.f32 	%f185, [%r53+384];
	fma.rn.f32 	%f186, %f184, %f185, %f183;
	ld.shared.f32 	%f187, [%r7+28];
	ld.shared.f32 	%f188, [%r53+448];
	fma.rn.f32 	%f189, %f187, %f188, %f186;
	ld.shared.f32 	%f190, [%r7+32];
	ld.shared.f32 	%f191, [%r53+512];
	fma.rn.f32 	%f192, %f190, %f191, %f189;
	ld.shared.f32 	%f193, [%r7+36];
	ld.shared.f32 	%f194, [%r53+576];
	fma.rn.f32 	%f195, %f193, %f194, %f192;
	ld.shared.f32 	%f196, [%r7+40];
	ld.shared.f32 	%f197, [%r53+640];
	fma.rn.f32 	%f198, %f196, %f197, %f195;
	ld.shared.f32 	%f199, [%r7+44];
	ld.shared.f32 	%f200, [%r53+704];
	fma.rn.f32 	%f201, %f199, %f200, %f198;
	ld.shared.f32 	%f202, [%r7+48];
	ld.shared.f32 	%f203, [%r53+768];
	fma.rn.f32 	%f204, %f202, %f203, %f201;
	ld.shared.f32 	%f205, [%r7+52];
	ld.shared.f32 	%f206, [%r53+832];
	fma.rn.f32 	%f207, %f205, %f206, %f204;
	ld.shared.f32 	%f208, [%r7+56];
	ld.shared.f32 	%f209, [%r53+896];
	fma.rn.f32 	%f210, %f208, %f209, %f207;
	ld.shared.f32 	%f211, [%r7+60];
	ld.shared.f32 	%f212, [%r53+960];
	fma.rn.f32 	%f367, %f211, %f212, %f210;
	bar.sync 	0;
	add.s32 	%r93, %r93, 4;
	add.s32 	%r92, %r92, 64;
	shl.b32 	%r57, %r31, 6;
	add.s32 	%r91, %r91, %r57;
	add.s32 	%r90, %r90, %r57;
	add.s32 	%r89, %r89, %r57;
	add.s32 	%r88, %r88, %r57;
	setp.ne.s32 	%p3, %r93, 0;
	@%p3 bra 	$L__BB0_3;
$L__BB0_4:
	and.b32  	%r28, %r5, 3;
	setp.eq.s32 	%p4, %r28, 0;
	@%p4 bra 	$L__BB0_9;
	setp.eq.s32 	%p5, %r28, 1;
	@%p5 bra 	$L__BB0_7;
	ld.param.u64 	%rd45, [_Z14matrixMultiplyPfS_S_i_param_1];
	ld.param.u64 	%rd42, [_Z14matrixMultiplyPfS_S_i_param_0];
	shl.b32 	%r58, %r95, 4;
	add.s32 	%r61, %r6, %r58;
	cvta.to.global.u64 	%rd22, %rd42;
	mul.wide.u32 	%rd23, %r61, 4;
	add.s64 	%rd24, %rd22, %rd23;
	ld.global.f32 	%f214, [%rd24];
	shl.b32 	%r62, %r3, 2;
	add.s32 	%r63, %r7, %r62;
	st.shared.f32 	[%r63], %f214;
	add.s32 	%r64, %r58, %r1;
	mad.lo.s32 	%r65, %r64, %r31, %r4;
	cvta.to.global.u64 	%rd25, %rd45;
	mul.wide.u32 	%rd26, %r65, 4;
	add.s64 	%rd27, %rd25, %rd26;
	ld.global.f32 	%f215, [%rd27];
	mov.u32 	%r67, _ZZ14matrixMultiplyPfS_S_iE5tileB;
	add.s32 	%r68, %r67, %r62;
	add.s32 	%r69, %r68, %r40;
	st.shared.f32 	[%r69], %f215;
	bar.sync 	0;
	ld.shared.f32 	%f216, [%r7];
	ld.shared.f32 	%f217, [%r68];
	fma.rn.f32 	%f218, %f216, %f217, %f367;
	ld.shared.f32 	%f219, [%r7+4];
	ld.shared.f32 	%f220, [%r68+64];
	fma.rn.f32 	%f221, %f219, %f220, %f218;
	ld.shared.f32 	%f222, [%r7+8];
	ld.shared.f32 	%f223, [%r68+128];
	fma.rn.f32 	%f224, %f222, %f223, %f221;
	ld.shared.f32 	%f225, [%r7+12];
	ld.shared.f32 	%f226, [%r68+192];
	fma.rn.f32 	%f227, %f225, %f226, %f224;
	ld.shared.f32 	%f228, [%r7+16];
	ld.shared.f32 	%f229, [%r68+256];
	fma.rn.f32 	%f230, %f228, %f229, %f227;
	ld.shared.f32 	%f231, [%r7+20];
	ld.shared.f32 	%f232, [%r68+320];
	fma.rn.f32 	%f233, %f231, %f232, %f230;
	ld.shared.f32 	%f234, [%r7+24];
	ld.shared.f32 	%f235, [%r68+384];
	fma.rn.f32 	%f236, %f234, %f235, %f233;
	ld.shared.f32 	%f237, [%r7+28];
	ld.shared.f32 	%f238, [%r68+448];
	fma.rn.f32 	%f239, %f237, %f238, %f236;
	ld.shared.f32 	%f240, [%r7+32];
	ld.shared.f32 	%f241, [%r68+512];
	fma.rn.f32 	%f242, %f240, %f241, %f239;
	ld.shared.f32 	%f243, [%r7+36];
	ld.shared.f32 	%f244, [%r68+576];
	fma.rn.f32 	%f245, %f243, %f244, %f242;
	ld.shared.f32 	%f246, [%r7+40];
	ld.shared.f32 	%f247, [%r68+640];
	fma.rn.f32 	%f248, %f246, %f247, %f245;
	ld.shared.f32 	%f249, [%r7+44];
	ld.shared.f32 	%f250, [%r68+704];
	fma.rn.f32 	%f251, %f249, %f250, %f248;
	ld.shared.f32 	%f252, [%r7+48];
	ld.shared.f32 	%f253, [%r68+768];
	fma.rn.f32 	%f254, %f252, %f253, %f251;
	ld.shared.f32 	%f255, [%r7+52];
	ld.shared.f32 	%f256, [%r68+832];
	fma.rn.f32 	%f257, %f255, %f256, %f254;
	ld.shared.f32 	%f258, [%r7+56];
	ld.shared.f32 	%f259, [%r68+896];
	fma.rn.f32 	%f260, %f258, %f259, %f257;
	ld.shared.f32 	%f261, [%r7+60];
	ld.shared.f32 	%f262, [%r68+960];
	fma.rn.f32 	%f263, %f261, %f262, %f260;
	bar.sync 	0;
	add.s32 	%r70, %r61, 16;
	mul.wide.u32 	%rd28, %r70, 4;
	add.s64 	%rd29, %rd22, %rd28;
	ld.global.f32 	%f264, [%rd29];
	st.shared.f32 	[%r63], %f264;
	add.s32 	%r71, %r64, 16;
	mad.lo.s32 	%r72, %r71, %r31, %r4;
	mul.wide.u32 	%rd30, %r72, 4;
	add.s64 	%rd31, %rd25, %rd30;
	ld.global.f32 	%f265, [%rd31];
	st.shared.f32 	[%r69], %f265;
	bar.sync 	0;
	ld.shared.f32 	%f266, [%r7];
	ld.shared.f32 	%f267, [%r68];
	fma.rn.f32 	%f268, %f266, %f267, %f263;
	ld.shared.f32 	%f269, [%r7+4];
	ld.shared.f32 	%f270, [%r68+64];
	fma.rn.f32 	%f271, %f269, %f270, %f268;
	ld.shared.f32 	%f272, [%r7+8];
	ld.shared.f32 	%f273, [%r68+128];
	fma.rn.f32 	%f274, %f272, %f273, %f271;
	ld.shared.f32 	%f275, [%r7+12];
	ld.shared.f32 	%f276, [%r68+192];
	fma.rn.f32 	%f277, %f275, %f276, %f274;
	ld.shared.f32 	%f278, [%r7+16];
	ld.shared.f32 	%f279, [%r68+256];
	fma.rn.f32 	%f280, %f278, %f279, %f277;
	ld.shared.f32 	%f281, [%r7+20];
	ld.shared.f32 	%f282, [%r68+320];
	fma.rn.f32 	%f283, %f281, %f282, %f280;
	ld.shared.f32 	%f284, [%r7+24];
	ld.shared.f32 	%f285, [%r68+384];
	fma.rn.f32 	%f286, %f284, %f285, %f283;
	ld.shared.f32 	%f287, [%r7+28];
	ld.shared.f32 	%f288, [%r68+448];
	fma.rn.f32 	%f289, %f287, %f288, %f286;
	ld.shared.f32 	%f290, [%r7+32];
	ld.shared.f32 	%f291, [%r68+512];
	fma.rn.f32 	%f292, %f290, %f291, %f289;
	ld.shared.f32 	%f293, [%r7+36];
	ld.shared.f32 	%f294, [%r68+576];
	fma.rn.f32 	%f295, %f293, %f294, %f292;
	ld.shared.f32 	%f296, [%r7+40];
	ld.shared.f32 	%f297, [%r68+640];
	fma.rn.f32 	%f298, %f296, %f297, %f295;
	ld.shared.f32 	%f299, [%r7+44];
	ld.shared.f32 	%f300, [%r68+704];
	fma.rn.f32 	%f301, %f299, %f300, %f298;
	ld.shared.f32 	%f302, [%r7+48];
	ld.shared.f32 	%f303, [%r68+768];
	fma.rn.f32 	%f304, %f302, %f303, %f301;
	ld.shared.f32 	%f305, [%r7+52];
	ld.shared.f32 	%f306, [%r68+832];
	fma.rn.f32 	%f307, %f305, %f306, %f304;
	ld.shared.f32 	%f308, [%r7+56];
	ld.shared.f32 	%f309, [%r68+896];
	fma.rn.f32 	%f310, %f308, %f309, %f307;
	ld.shared.f32 	%f311, [%r7+60];
	ld.shared.f32 	%f312, [%r68+960];
	fma.rn.f32 	%f367, %f311, %f312, %f310;
	bar.sync 	0;
	add.s32 	%r95, %r95, 2;
$L__BB0_7:
	and.b32  	%r73, %r5, 1;
	setp.eq.b32 	%p6, %r73, 1;
	not.pred 	%p7, %p6;
	@%p7 bra 	$L__BB0_9;
	ld.param.u64 	%rd46, [_Z14matrixMultiplyPfS_S_i_param_1];
	ld.param.u64 	%rd43, [_Z14matrixMultiplyPfS_S_i_param_0];
	shl.b32 	%r74, %r95, 4;
	add.s32 	%r77, %r6, %r74;
	cvta.to.global.u64 	%rd32, %rd43;
	mul.wide.u32 	%rd33, %r77, 4;
	add.s64 	%rd34, %rd32, %rd33;
	ld.global.f32 	%f313, [%rd34];
	shl.b32 	%r78, %r3, 2;
	add.s32 	%r79, %r7, %r78;
	st.shared.f32 	[%r79], %f313;
	add.s32 	%r80, %r74, %r1;
	mad.lo.s32 	%r81, %r80, %r31, %r4;
	cvta.to.global.u64 	%rd35, %rd46;
	mul.wide.u32 	%rd36, %r81, 4;
	add.s64 	%rd37, %rd35, %rd36;
	ld.global.f32 	%f314, [%rd37];
	mov.u32 	%r83, _ZZ14matrixMultiplyPfS_S_iE5tileB;
	add.s32 	%r84, %r83, %r78;
	add.s32 	%r85, %r84, %r40;
	st.shared.f32 	[%r85], %f314;
	bar.sync 	0;
	ld.shared.f32 	%f315, [%r7];
	ld.shared.f32 	%f316, [%r84];
	fma.rn.f32 	%f317, %f315, %f316, %f367;
	ld.shared.f32 	%f318, [%r7+4];
	ld.shared.f32 	%f319, [%r84+64];
	fma.rn.f32 	%f320, %f318, %f319, %f317;
	ld.shared.f32 	%f321, [%r7+8];
	ld.shared.f32 	%f322, [%r84+128];
	fma.rn.f32 	%f323, %f321, %f322, %f320;
	ld.shared.f32 	%f324, [%r7+12];
	ld.shared.f32 	%f325, [%r84+192];
	fma.rn.f32 	%f326, %f324, %f325, %f323;
	ld.shared.f32 	%f327, [%r7+16];
	ld.shared.f32 	%f328, [%r84+256];
	fma.rn.f32 	%f329, %f327, %f328, %f326;
	ld.shared.f32 	%f330, [%r7+20];
	ld.shared.f32 	%f331, [%r84+320];
	fma.rn.f32 	%f332, %f330, %f331, %f329;
	ld.shared.f32 	%f333, [%r7+24];
	ld.shared.f32 	%f334, [%r84+384];
	fma.rn.f32 	%f335, %f333, %f334, %f332;
	ld.shared.f32 	%f336, [%r7+28];
	ld.shared.f32 	%f337, [%r84+448];
	fma.rn.f32 	%f338, %f336, %f337, %f335;
	ld.shared.f32 	%f339, [%r7+32];
	ld.shared.f32 	%f340, [%r84+512];
	fma.rn.f32 	%f341, %f339, %f340, %f338;
	ld.shared.f32 	%f342, [%r7+36];
	ld.shared.f32 	%f343, [%r84+576];
	fma.rn.f32 	%f344, %f342, %f343, %f341;
	ld.shared.f32 	%f345, [%r7+40];
	ld.shared.f32 	%f346, [%r84+640];
	fma.rn.f32 	%f347, %f345, %f346, %f344;
	ld.shared.f32 	%f348, [%r7+44];
	ld.shared.f32 	%f349, [%r84+704];
	fma.rn.f32 	%f350, %f348, %f349, %f347;
	ld.shared.f32 	%f351, [%r7+48];
	ld.shared.f32 	%f352, [%r84+768];
	fma.rn.f32 	%f353, %f351, %f352, %f350;
	ld.shared.f32 	%f354, [%r7+52];
	ld.shared.f32 	%f355, [%r84+832];
	fma.rn.f32 	%f356, %f354, %f355, %f353;
	ld.shared.f32 	%f357, [%r7+56];
	ld.shared.f32 	%f358, [%r84+896];
	fma.rn.f32 	%f359, %f357, %f358, %f356;
	ld.shared.f32 	%f360, [%r7+60];
	ld.shared.f32 	%f361, [%r84+960];
	fma.rn.f32 	%f367, %f360, %f361, %f359;
	bar.sync 	0;
$L__BB0_9:
	max.s32 	%r86, %r2, %r4;
	setp.ge.s32 	%p8, %r86, %r31;
	@%p8 bra 	$L__BB0_11;
	ld.param.u64 	%rd47, [_Z14matrixMultiplyPfS_S_i_param_2];
	mad.lo.s32 	%r87, %r31, %r2, %r4;
	cvta.to.global.u64 	%rd38, %rd47;
	mul.wide.s32 	%rd39, %r87, 4;
	add.s64 	%rd40, %rd38, %rd39;
	st.global.f32 	[%rd40], %f367;
$L__BB0_11:
	ret;

}


// ===== COMPILED SASS (sm_100) =====

	.target	sm_100

	.elftype	@"ET_EXEC"


//--------------------- .note.nv.tkinfo           --------------------------
	.section	.note.nv.tkinfo,"",@"SHT_NOTE"
	.sectionflags	@"SHF_NOTE_NV_TKINFO"
	.tkinfo
        /*0018*/ 	.word	0x00000002
        /*0030*/ 	.string	""
        /*0030*/ 	.string	"ptxas"
        /*0030*/ 	.string	"Cuda compilation tools, release 13.0, V13.0.88"
        /*0030*/ 	.string	"Build cuda_13.0.r13.0/compiler.36424714_0"
        /*0030*/ 	.string	"-arch sm_100 -m 64 "



//--------------------- .note.nv.cuinfo           --------------------------
	.section	.note.nv.cuinfo,"",@"SHT_NOTE"
	.sectionflags	@"SHF_NOTE_NV_CUINFO"
        /*0018*/ 	.short	0x0002
        /*001a*/ 	.short	0x0064
        /*001c*/ 	.short	0x0082
	.zero		2


//--------------------- .nv.info                  --------------------------
	.section	.nv.info,"",@"SHT_CUDA_INFO"
	.align	4


	//----- nvinfo : EIATTR_REGCOUNT
	.align		4
        /*0000*/ 	.byte	0x04, 0x2f
        /*0002*/ 	.short	(.L_1 - .L_0)
	.align		4
.L_0:
        /*0004*/ 	.word	index@(_Z14matrixMultiplyPfS_S_i)
        /*0008*/ 	.word	0x00000028


	//----- nvinfo : EIATTR_FRAME_SIZE
	.align		4
.L_1:
        /*000c*/ 	.byte	0x04, 0x11
        /*000e*/ 	.short	(.L_3 - .L_2)
	.align		4
.L_2:
        /*0010*/ 	.word	index@(_Z14matrixMultiplyPfS_S_i)
        /*0014*/ 	.word	0x00000000


	//----- nvinfo : EIATTR_MIN_STACK_SIZE
	.align		4
.L_3:
        /*0018*/ 	.byte	0x04, 0x12
        /*001a*/ 	.short	(.L_5 - .L_4)
	.align		4
.L_4:
        /*001c*/ 	.word	index@(_Z14matrixMultiplyPfS_S_i)
        /*0020*/ 	.word	0x00000000
.L_5:


//--------------------- .nv.compat                --------------------------
	.section	.nv.compat,"",@"SHT_CUDA_COMPAT_INFO"
	.align	4
        /*0000*/ 	.byte	0x02, 0x09, 0x00, 0x00, 0x02, 0x02, 0x01, 0x00, 0x02, 0x05, 0x05, 0x00, 0x03, 0x07, 0x01, 0x01
        /*0010*/ 	.byte	0x02, 0x03, 0x00, 0x00, 0x02, 0x06, 0x01, 0x00, 0x04, 0x0b, 0x08, 0x00, 0x09, 0x00, 0x00, 0x00
        /*0020*/ 	.byte	0x00, 0x00, 0x00, 0x00


//--------------------- .nv.info._Z14matrixMultiplyPfS_S_i --------------------------
	.section	.nv.info._Z14matrixMultiplyPfS_S_i,"",@"SHT_CUDA_INFO"
	.sectionflags	@""
	.align	4


	//----- nvinfo : EIATTR_CUDA_API_VERSION
	.align		4
        /*0000*/ 	.byte	0x04, 0x37
        /*0002*/ 	.short	(.L_7 - .L_6)
.L_6:
        /*0004*/ 	.word	0x00000082


	//----- nvinfo : EIATTR_KPARAM_INFO
	.align		4
.L_7:
        /*0008*/ 	.byte	0x04, 0x17
        /*000a*/ 	.short	(.L_9 - .L_8)
.L_8:
        /*000c*/ 	.word	0x00000000
        /*0010*/ 	.short	0x0003
        /*0012*/ 	.short	0x0018
        /*0014*/ 	.byte	0x00, 0xf0, 0x11, 0x00


	//----- nvinfo : EIATTR_KPARAM_INFO
	.align		4
.L_9:
        /*0018*/ 	.byte	0x04, 0x17
        /*001a*/ 	.short	(.L_11 - .L_10)
.L_10:
        /*001c*/ 	.word	0x00000000
        /*0020*/ 	.short	0x0002
        /*0022*/ 	.short	0x0010
        /*0024*/ 	.byte	0x00, 0xf5, 0x21, 0x00


	//----- nvinfo : EIATTR_KPARAM_INFO
	.align		4
.L_11:
        /*0028*/ 	.byte	0x04, 0x17
        /*002a*/ 	.short	(.L_13 - .L_12)
.L_12:
        /*002c*/ 	.word	0x00000000
        /*0030*/ 	.short	0x0001
        /*0032*/ 	.short	0x0008
        /*0034*/ 	.byte	0x00, 0xf5, 0x21, 0x00


	//----- nvinfo : EIATTR_KPARAM_INFO
	.align		4
.L_13:
        /*0038*/ 	.byte	0x04, 0x17
        /*003a*/ 	.short	(.L_15 - .L_14)
.L_14:
        /*003c*/ 	.word	0x00000000
        /*0040*/ 	.short	0x0000
        /*0042*/ 	.short	0x0000
        /*0044*/ 	.byte	0x00, 0xf5, 0x21, 0x00


	//----- nvinfo : EIATTR_SPARSE_MMA_MASK
	.align		4
.L_15:
        /*0048*/ 	.byte	0x03, 0x50
        /*004a*/ 	.short	0x0000


	//----- nvinfo : EIATTR_MAXREG_COUNT
	.align		4
        /*004c*/ 	.byte	0x03, 0x1b
        /*004e*/ 	.short	0x00ff


	//----- nvinfo : EIATTR_NUM_BARRIERS
	.align		4
        /*0050*/ 	.byte	0x02, 0x4c
        /*0052*/ 	.byte	0x01
	.zero		1


	//----- nvinfo : EIATTR_MERCURY_ISA_VERSION
	.align		4
        /*0054*/ 	.byte	0x03, 0x5f
        /*0056*/ 	.short	0x0101


	//----- nvinfo : EIATTR_VRC_CTA_INIT_COUNT
	.align		4
        /*0058*/ 	.byte	0x02, 0x4a
	.zero		1
	.zero		1


	//----- nvinfo : EIATTR_EXIT_INSTR_OFFSETS
	.align		4
        /*005c*/ 	.byte	0x04, 0x1c
        /*005e*/ 	.short	(.L_17 - .L_16)


	//   ....[0]....
.L_16:
        /*0060*/ 	.word	0x000018d0


	//   ....[1]....
        /*0064*/ 	.word	0x00001920


	//----- nvinfo : EIATTR_CBANK_PARAM_SIZE
	.align		4
.L_17:
        /*0068*/ 	.byte	0x03, 0x19
        /*006a*/ 	.short	0x001c


	//----- nvinfo : EIATTR_PARAM_CBANK
	.align		4
        /*006c*/ 	.byte	0x04, 0x0a
        /*006e*/ 	.short	(.L_19 - .L_18)
	.align		4
.L_18:
        /*0070*/ 	.word	index@(.nv.constant0._Z14matrixMultiplyPfS_S_i)
        /*0074*/ 	.short	0x0380
        /*0076*/ 	.short	0x001c


	//----- nvinfo : EIATTR_SW_WAR
	.align		4
.L_19:
        /*0078*/ 	.byte	0x04, 0x36
        /*007a*/ 	.short	(.L_21 - .L_20)
.L_20:
        /*007c*/ 	.word	0x00000008
.L_21:


//--------------------- .nv.callgraph             --------------------------
	.section	.nv.callgraph,"",@"SHT_CUDA_CALLGRAPH"
	.align	4
	.sectionentsize	8
	.align		4
        /*0000*/ 	.word	0x00000000
	.align		4
        /*0004*/ 	.word	0xffffffff
	.align		4
        /*0008*/ 	.word	0x00000000
	.align		4
        /*000c*/ 	.word	0xfffffffe
	.align		4
        /*0010*/ 	.word	0x00000000
	.align		4
        /*0014*/ 	.word	0xfffffffd
	.align		4
        /*0018*/ 	.word	0x00000000
	.align		4
        /*001c*/ 	.word	0xfffffffc


//--------------------- .text._Z14matrixMultiplyPfS_S_i --------------------------
	.section	.text._Z14matrixMultiplyPfS_S_i,"ax",@progbits
	.align	128
        .global         _Z14matrixMultiplyPfS_S_i
        .type           _Z14matrixMultiplyPfS_S_i,@function
        .size           _Z14matrixMultiplyPfS_S_i,(.L_x_5 - _Z14matrixMultiplyPfS_S_i)
        .other          _Z14matrixMultiplyPfS_S_i,@"STO_CUDA_ENTRY STV_DEFAULT"
_Z14matrixMultiplyPfS_S_i:
.text._Z14matrixMultiplyPfS_S_i:
[----:B------:R-:W-:Y:S08]  /*0000*/  LDC R1, c[0x0][0x37c] ;  /* 0x0000df00ff017b82 */ /* 0x000ff00000000800 */
[----:B------:R-:W0:Y:S01]  /*0010*/  LDC R4, c[0x0][0x398] ;  /* 0x0000e600ff047b82 */ /* 0x000e220000000800 */
[----:B------:R-:W1:Y:S01]  /*0020*/  S2R R3, SR_TID.Y ;  /* 0x0000000000037919 */ /* 0x000e620000002200 */
[----:B------:R-:W2:Y:S01]  /*0030*/  LDCU.64 UR8, c[0x0][0x358] ;  /* 0x00006b00ff0877ac */ /* 0x000ea20008000a00 */
[----:B------:R-:W-:Y:S01]  /*0040*/  HFMA2 R33, -RZ, RZ, 0, 0 ;  /* 0x00000000ff217431 */ /* 0x000fe200000001ff */
[----:B------:R-:W3:Y:S04]  /*0050*/  S2R R2, SR_TID.X ;  /* 0x0000000000027919 */ /* 0x000ee80000002100 */
[----:B------:R-:W1:Y:S08]  /*0060*/  LDC R0, c[0x0][0x364] ;  /* 0x0000d900ff007b82 */ /* 0x000e700000000800 */
[----:B------:R-:W1:Y:S08]  /*0070*/  S2UR UR4, SR_CTAID.Y ;  /* 0x00000000000479c3 */ /* 0x000e700000002600 */
[----:B------:R-:W3:Y:S01]  /*0080*/  S2UR UR5, SR_CTAID.X ;  /* 0x00000000000579c3 */ /* 0x000ee20000002500 */
[----:B0-----:R-:W-:-:S02]  /*0090*/  ISETP.GE.AND P0, PT, R4, 0x10, PT ;  /* 0x000000100400780c */ /* 0x001fc40003f06270 */
[----:B------:R-:W-:-:S04]  /*00a0*/  SHF.R.S32.HI R5, RZ, 0x1f, R4 ;  /* 0x0000001fff057819 */ /* 0x000fc80000011404 */
[----:B------:R-:W-:Y:S01]  /*00b0*/  LEA.HI R5, R5, R4, RZ, 0x4 ;  /* 0x0000000405057211 */ /* 0x000fe200078f20ff */
[----:B------:R-:W3:Y:S01]  /*00c0*/  LDC R21, c[0x0][0x360] ;  /* 0x0000d800ff157b82 */ /* 0x000ee20000000800 */
[----:B-1----:R-:W-:Y:S02]  /*00d0*/  IMAD R23, R0, UR4, R3 ;  /* 0x0000000400177c24 */ /* 0x002fe4000f8e0203 */
[----:B---3--:R-:W-:-:S03]  /*00e0*/  IMAD R21, R21, UR5, R2 ;  /* 0x0000000515157c24 */ /* 0x008fc6000f8e0202 */
[----:B--2---:R-:W-:Y:S05]  /*00f0*/  @!P0 BRA `(.L_x_0) ;  /* 0x0000001400ec8947 */ /* 0x004fea0003800000 */
[----:B------:R-:W0:Y:S01]  /*0100*/  S2UR UR6, SR_CgaCtaId ;  /* 0x00000000000679c3 */ /* 0x000e220000008800 */
[----:B------:R-:W-:Y:S01]  /*0110*/  SHF.R.S32.HI R28, RZ, 0x4, R5 ;  /* 0x00000004ff1c7819 */ /* 0x000fe20000011405 */
[----:B------:R-:W-:Y:S01]  /*0120*/  UMOV UR4, 0x400 ;  /* 0x0000040000047882 */ /* 0x000fe20000000000 */
[----:B------:R-:W-:Y:S01]  /*0130*/  IMAD R7, R23, R4, R2 ;  /* 0x0000000417077224 */ /* 0x000fe200078e0202 */
[----:B------:R-:W-:Y:S02]  /*0140*/  MOV R33, RZ ;  /* 0x000000ff00217202 */ /* 0x000fe40000000f00 */
[----:B------:R-:W-:-:S04]  /*0150*/  IADD3 R0, PT, PT, R28, -0x1, RZ ;  /* 0xffffffff1c007810 */ /* 0x000fc80007ffe0ff */
[----:B------:R-:W-:Y:S02]  /*0160*/  ISETP.GE.U32.AND P0, PT, R0, 0x3, PT ;  /* 0x000000030000780c */ /* 0x000fe40003f06070 */
[----:B------:R-:W-:Y:S01]  /*0170*/  MOV R0, RZ ;  /* 0x000000ff00007202 */ /* 0x000fe20000000f00 */
[----:B0-----:R-:W-:-:S06]  /*0180*/  ULEA UR5, UR6, UR4, 0x18 ;  /* 0x0000000406057291 */ /* 0x001fcc000f8ec0ff */
[----:B------:R-:W-:-:S04]  /*0190*/  LEA R5, R3, UR5, 0x6 ;  /* 0x0000000503057c11 */ /* 0x000fc8000f8e30ff */
[----:B------:R-:W-:Y:S05]  /*01a0*/  @!P0 BRA `(.L_x_1) ;  /* 0x0000000c00348947 */ /* 0x000fea0003800000 */
[----:B------:R-:W-:Y:S01]  /*01b0*/  UIADD3 UR5, UPT, UPT, UR4, 0x400, URZ ;  /* 0x0000040004057890 */ /* 0x000fe2000fffe0ff */
[C---:B------:R-:W-:Y:S01]  /*01c0*/  IADD3 R31, PT, PT, R3.reuse, 0x30, RZ ;  /* 0x00000030031f7810 */ /* 0x040fe20007ffe0ff */
[CCC-:B------:R-:W-:Y:S01]  /*01d0*/  IMAD R25, R3.reuse, R4.reuse, R21.reuse ;  /* 0x0000000403197224 */ /* 0x1c0fe200078e0215 */
[C---:B------:R-:W-:Y:S01]  /*01e0*/  IADD3 R29, PT, PT, R3.reuse, 0x20, RZ ;  /* 0x00000020031d7810 */ /* 0x040fe20007ffe0ff */
[----:B------:R-:W-:Y:S01]  /*01f0*/  ULEA UR5, UR6, UR5, 0x18 ;  /* 0x0000000506057291 */ /* 0x000fe2000f8ec0ff */
[----:B------:R-:W-:Y:S01]  /*0200*/  IADD3 R27, PT, PT, R3, 0x10, RZ ;  /* 0x00000010031b7810 */ /* 0x000fe20007ffe0ff */
[-CC-:B------:R-:W-:Y:S01]  /*0210*/  IMAD R31, R31, R4.reuse, R21.reuse ;  /* 0x000000041f1f7224 */ /* 0x180fe200078e0215 */
[----:B------:R-:W-:Y:S01]  /*0220*/  LOP3.LUT R0, R28, 0x7fffffc, RZ, 0xc0, !PT ;  /* 0x07fffffc1c007812 */ /* 0x000fe200078ec0ff */
[-CC-:B------:R-:W-:Y:S01]  /*0230*/  IMAD R29, R29, R4.reuse, R21.reuse ;  /* 0x000000041d1d7224 */ /* 0x180fe200078e0215 */
[----:B------:R-:W-:Y:S01]  /*0240*/  IADD3 R24, PT, PT, R7, 0x20, RZ ;  /* 0x0000002007187810 */ /* 0x000fe20007ffe0ff */
[----:B------:R-:W-:Y:S01]  /*0250*/  IMAD R27, R27, R4, R21 ;  /* 0x000000041b1b7224 */ /* 0x000fe200078e0215 */
[----:B------:R-:W-:-:S02]  /*0260*/  LEA R20, R2, UR5, 0x2 ;  /* 0x0000000502147c11 */ /* 0x000fc4000f8e10ff */
[----:B------:R-:W-:Y:S02]  /*0270*/  MOV R33, RZ ;  /* 0x000000ff00217202 */ /* 0x000fe40000000f00 */
[----:B------:R-:W-:Y:S02]  /*0280*/  LEA R22, R2, R5, 0x2 ;  /* 0x0000000502167211 */ /* 0x000fe400078e10ff */
[----:B------:R-:W-:Y:S02]  /*0290*/  IADD3 R26, PT, PT, -R0, RZ, RZ ;  /* 0x000000ff001a7210 */ /* 0x000fe40007ffe1ff */
[----:B------:R-:W-:-:S07]  /*02a0*/  LEA R6, R3, R20, 0x6 ;  /* 0x0000001403067211 */ /* 0x000fce00078e30ff */
.L_x_2:
[----:B------:R-:W0:Y:S01]  /*02b0*/  LDC.64 R18, c[0x0][0x380] ;  /* 0x0000e000ff127b82 */ /* 0x000e220000000a00 */
[----:B------:R-:W-:-:S07]  /*02c0*/  IADD3 R11, PT, PT, R24, -0x20, RZ ;  /* 0xffffffe0180b7810 */ /* 0x000fce0007ffe0ff */
[----:B------:R-:W1:Y:S01]  /*02d0*/  LDC.64 R16, c[0x0][0x388] ;  /* 0x0000e200ff107b82 */ /* 0x000e620000000a00 */
[----:B0-----:R-:W-:-:S06]  /*02e0*/  IMAD.WIDE.U32 R10, R11, 0x4, R18 ;  /* 0x000000040b0a7825 */ /* 0x001fcc00078e0012 */
[----:B------:R-:W2:Y:S01]  /*02f0*/  LDG.E R11, desc[UR8][R10.64] ;  /* 0x000000080a0b7981 */ /* 0x000ea2000c1e1900 */
[----:B-1----:R-:W-:-:S05]  /*0300*/  IMAD.WIDE.U32 R8, R25, 0x4, R16 ;  /* 0x0000000419087825 */ /* 0x002fca00078e0010 */
[----:B------:R-:W3:Y:S04]  /*0310*/  LDG.E R37, desc[UR8][R8.64] ;  /* 0x0000000808257981 */ /* 0x000ee8000c1e1900 */
[----:B--2---:R-:W-:Y:S04]  /*0320*/  STS [R22], R11 ;  /* 0x0000000b16007388 */ /* 0x004fe80000000800 */
[----:B---3--:R-:W-:Y:S01]  /*0330*/  STS [R6], R37 ;  /* 0x0000002506007388 */ /* 0x008fe20000000800 */
[----:B------:R-:W-:Y:S06]  /*0340*/  BAR.SYNC.DEFER_BLOCKING 0x0 ;  /* 0x0000000000007b1d */ /* 0x000fec0000010000 */
[----:B------:R-:W-:Y:S04]  /*0350*/  LDS R30, [R20] ;  /* 0x00000000141e7984 */ /* 0x000fe80000000800 */
[----:B------:R-:W0:Y:S04]  /*0360*/  LDS.128 R12, [R5] ;  /* 0x00000000050c7984 */ /* 0x000e280000000c00 */
[----:B------:R-:W1:Y:S04]  /*0370*/  LDS R32, [R20+0x40] ;  /* 0x0000400014207984 */ /* 0x000e680000000800 */
[----:B------:R-:W2:Y:S04]  /*0380*/  LDS R35, [R20+0x80] ;  /* 0x0000800014237984 */ /* 0x000ea80000000800 */
[----:B------:R-:W-:Y:S04]  /*0390*/  LDS.128 R8, [R5+0x10] ;  /* 0x0000100005087984 */ /* 0x000fe80000000c00 */
[----:B------:R-:W-:Y:S01]  /*03a0*/  LDS R37, [R20+0x380] ;  /* 0x0003800014257984 */ /* 0x000fe20000000800 */
[----:B0-----:R-:W-:-:S03]  /*03b0*/  FFMA R30, R12, R30, R33 ;  /* 0x0000001e0c1e7223 */ /* 0x001fc60000000021 */
[----:B------:R-:W0:Y:S01]  /*03c0*/  LDS R12, [R20+0xc0] ;  /* 0x0000c000140c7984 */ /* 0x000e220000000800 */
[----:B-1----:R-:W-:-:S03]  /*03d0*/  FFMA R32, R32, R13, R30 ;  /* 0x0000000d20207223 */ /* 0x002fc6000000001e */
[----:B------:R-:W1:Y:S04]  /*03e0*/  LDS R13, [R20+0x100] ;  /* 0x00010000140d7984 */ /* 0x000e680000000800 */
[----:B------:R-:W3:Y:S04]  /*03f0*/  LDS R30, [R20+0x140] ;  /* 0x00014000141e7984 */ /* 0x000ee80000000800 */
[----:B------:R-:W4:Y:S01]  /*0400*/  LDS R33, [R20+0x180] ;  /* 0x0001800014217984 */ /* 0x000f220000000800 */
[----:B--2---:R-:W-:-:S04]  /*0410*/  FFMA R35, R35, R14, R32 ;  /* 0x0000000e23237223 */ /* 0x004fc80000000020 */
[----:B0-----:R-:W-:Y:S02]  /*0420*/  FFMA R15, R12, R15, R35 ;  /* 0x0000000f0c0f7223 */ /* 0x001fe40000000023 */
[----:B------:R-:W-:Y:S02]  /*0430*/  LDS R35, [R20+0x240] ;  /* 0x0002400014237984 */ /* 0x000fe40000000800 */
[----:B-1----:R-:W-:Y:S02]  /*0440*/  FFMA R13, R8, R13, R15 ;  /* 0x0000000d080d7223 */ /* 0x002fe4000000000f */
[----:B------:R-:W0:Y:S02]  /*0450*/  LDS R8, [R20+0x1c0] ;  /* 0x0001c00014087984 */ /* 0x000e240000000800 */
[----:B---3--:R-:W-:Y:S02]  /*0460*/  FFMA R30, R30, R9, R13 ;  /* 0x000000091e1e7223 */ /* 0x008fe4000000000d */
[----:B------:R-:W-:Y:S04]  /*0470*/  LDS R9, [R20+0x200] ;  /* 0x0002000014097984 */ /* 0x000fe80000000800 */
[----:B------:R-:W1:Y:S01]  /*0480*/  LDS.128 R12, [R5+0x20] ;  /* 0x00002000050c7984 */ /* 0x000e620000000c00 */
[----:B----4-:R-:W-:-:S03]  /*0490*/  FFMA R33, R33, R10, R30 ;  /* 0x0000000a21217223 */ /* 0x010fc6000000001e */
[----:B------:R-:W2:Y:S04]  /*04a0*/  LDS R30, [R20+0x280] ;  /* 0x00028000141e7984 */ /* 0x000ea80000000800 */
[----:B------:R-:W3:Y:S01]  /*04b0*/  LDS R10, [R20+0x2c0] ;  /* 0x0002c000140a7984 */ /* 0x000ee20000000800 */
[----:B0-----:R-:W-:-:S03]  /*04c0*/  FFMA R11, R8, R11, R33 ;  /* 0x0000000b080b7223 */ /* 0x001fc60000000021 */
[----:B------:R-:W-:Y:S01]  /*04d0*/  LDS R8, [R20+0x340] ;  /* 0x0003400014087984 */ /* 0x000fe20000000800 */
[----:B-1----:R-:W-:-:S03]  /*04e0*/  FFMA R12, R12, R9, R11 ;  /* 0x000000090c0c7223 */ /* 0x002fc6000000000b */
[----:B------:R-:W-:Y:S01]  /*04f0*/  LDS R9, [R20+0x300] ;  /* 0x0003000014097984 */ /* 0x000fe20000000800 */
[----:B------:R-:W-:-:S04]  /*0500*/  FFMA R13, R35, R13, R12 ;  /* 0x0000000d230d7223 */ /* 0x000fc8000000000c */
[----:B--2---:R-:W-:Y:S02]  /*0510*/  FFMA R13, R30, R14, R13 ;  /* 0x0000000e1e0d7223 */ /* 0x004fe4000000000d */
[----:B------:R-:W-:Y:S02]  /*0520*/  LDS R30, [R20+0x3c0] ;  /* 0x0003c000141e7984 */ /* 0x000fe40000000800 */
[----:B---3--:R-:W-:Y:S02]  /*0530*/  FFMA R11, R10, R15, R13 ;  /* 0x0000000f0a0b7223 */ /* 0x008fe4000000000d */
[----:B------:R-:W0:Y:S01]  /*0540*/  LDS.128 R12, [R5+0x30] ;  /* 0x00003000050c7984 */ /* 0x000e220000000c00 */
[----:B------:R-:W-:Y:S01]  /*0550*/  IADD3 R33, PT, PT, R24, -0x10, RZ ;  /* 0xfffffff018217810 */ /* 0x000fe20007ffe0ff */
[----:B------:R-:W-:Y:S01]  /*0560*/  IMAD.WIDE.U32 R34, R27, 0x4, R16 ;  /* 0x000000041b227825 */ /* 0x000fe200078e0010 */
[----:B------:R-:W-:Y:S03]  /*0570*/  BAR.SYNC.DEFER_BLOCKING 0x0 ;  /* 0x0000000000007b1d */ /* 0x000fe60000010000 */
[----:B------:R-:W-:-:S06]  /*0580*/  IMAD.WIDE.U32 R32, R33, 0x4, R18 ;  /* 0x0000000421207825 */ /* 0x000fcc00078e0012 */
[----:B------:R-:W2:Y:S04]  /*0590*/  LDG.E R32, desc[UR8][R32.64] ;  /* 0x0000000820207981 */ /* 0x000ea8000c1e1900 */
[----:B------:R-:W3:Y:S01]  /*05a0*/  LDG.E R35, desc[UR8][R34.64] ;  /* 0x0000000822237981 */ /* 0x000ee2000c1e1900 */
[----:B0-----:R-:W-:-:S04]  /*05b0*/  FFMA R9, R12, R9, R11 ;  /* 0x000000090c097223 */ /* 0x001fc8000000000b */
[----:B------:R-:W-:-:S04]  /*05c0*/  FFMA R13, R8, R13, R9 ;  /* 0x0000000d080d7223 */ /* 0x000fc80000000009 */
[----:B------:R-:W-:-:S04]  /*05d0*/  FFMA R13, R37, R14, R13 ;  /* 0x0000000e250d7223 */ /* 0x000fc8000000000d */
[----:B------:R-:W-:Y:S01]  /*05e0*/  FFMA R13, R30, R15, R13 ;  /* 0x0000000f1e0d7223 */ /* 0x000fe2000000000d */
[----:B--2---:R-:W-:Y:S04]  /*05f0*/  STS [R22], R32 ;  /* 0x0000002016007388 */ /* 0x004fe80000000800 */
[----:B---3--:R-:W-:Y:S01]  /*0600*/  STS [R6], R35 ;  /* 0x0000002306007388 */ /* 0x008fe20000000800 */
[----:B------:R-:W-:Y:S06]  /*0610*/  BAR.SYNC.DEFER_BLOCKING 0x0 ;  /* 0x0000000000007b1d */ /* 0x000fec0000010000 */
[----:B------:R-:W-:Y:S04]  /*0620*/  LDS R12, [R20] ;  /* 0x00000000140c7984 */ /* 0x000fe80000000800 */
[----:B------:R-:W0:Y:S04]  /*0630*/  LDS.128 R8, [R5] ;  /* 0x0000000005087984 */ /* 0x000e280000000c00 */
[----:B------:R-:W1:Y:S04]  /*0640*/  LDS R36, [R20+0x40] ;  /* 0x0000400014247984 */ /* 0x000e680000000800 */
[----:B------:R-:W2:Y:S04]  /*0650*/  LDS R33, [R20+0x80] ;  /* 0x0000800014217984 */ /* 0x000ea80000000800 */
[----:B------:R-:W-:Y:S04]  /*0660*/  LDS R30, [R20+0x140] ;  /* 0x00014000141e7984 */ /* 0x000fe80000000800 */
[----:B------:R-:W-:Y:S04]  /*0670*/  LDS R35, [R20+0x180] ;  /* 0x0001800014237984 */ /* 0x000fe80000000800 */
[----:B------:R-:W-:Y:S01]  /*0680*/  LDS R37, [R20+0x380] ;  /* 0x0003800014257984 */ /* 0x000fe20000000800 */
[----:B0-----:R-:W-:-:S03]  /*0690*/  FFMA R13, R8, R12, R13 ;  /* 0x0000000c080d7223 */ /* 0x001fc6000000000d */
[----:B------:R-:W0:Y:S01]  /*06a0*/  LDS R8, [R20+0xc0] ;  /* 0x0000c00014087984 */ /* 0x000e220000000800 */
[----:B-1----:R-:W-:-:S03]  /*06b0*/  FFMA R36, R36, R9, R13 ;  /* 0x0000000924247223 */ /* 0x002fc6000000000d */
[----:B------:R-:W-:Y:S04]  /*06c0*/  LDS R9, [R20+0x100] ;  /* 0x0001000014097984 */ /* 0x000fe80000000800 */
[----:B------:R-:W1:Y:S01]  /*06d0*/  LDS.128 R12, [R5+0x10] ;  /* 0x00001000050c7984 */ /* 0x000e620000000c00 */
[----:B--2---:R-:W-:-:S04]  /*06e0*/  FFMA R33, R33, R10, R36 ;  /* 0x0000000a21217223 */ /* 0x004fc80000000024 */
[----:B0-----:R-:W-:Y:S02]  /*06f0*/  FFMA R11, R8, R11, R33 ;  /* 0x0000000b080b7223 */ /* 0x001fe40000000021 */
[----:B------:R-:W-:Y:S02]  /*0700*/  LDS R33, [R20+0x240] ;  /* 0x0002400014217984 */ /* 0x000fe40000000800 */
[----:B-1----:R-:W-:Y:S02]  /*0710*/  FFMA R9, R12, R9, R11 ;  /* 0x000000090c097223 */ /* 0x002fe4000000000b */
[----:B------:R-:W0:Y:S02]  /*0720*/  LDS R12, [R20+0x1c0] ;  /* 0x0001c000140c7984 */ /* 0x000e240000000800 */
[----:B------:R-:W-:Y:S02]  /*0730*/  FFMA R30, R30, R13, R9 ;  /* 0x0000000d1e1e7223 */ /* 0x000fe40000000009 */
[----:B------:R-:W-:Y:S04]  /*0740*/  LDS R13, [R20+0x200] ;  /* 0x00020000140d7984 */ /* 0x000fe80000000800 */
[----:B------:R-:W1:Y:S01]  /*0750*/  LDS.128 R8, [R5+0x20] ;  /* 0x0000200005087984 */ /* 0x000e620000000c00 */
[----:B------:R-:W-:-:S03]  /*0760*/  FFMA R35, R35, R14, R30 ;  /* 0x0000000e23237223 */ /* 0x000fc6000000001e */
[----:B------:R-:W2:Y:S04]  /*0770*/  LDS R30, [R20+0x280] ;  /* 0x00028000141e7984 */ /* 0x000ea80000000800 */
[----:B------:R-:W3:Y:S01]  /*0780*/  LDS R14, [R20+0x2c0] ;  /* 0x0002c000140e7984 */ /* 0x000ee20000000800 */
[----:B0-----:R-:W-:-:S04]  /*0790*/  FFMA R15, R12, R15, R35 ;  /* 0x0000000f0c0f7223 */ /* 0x001fc80000000023 */
[----:B-1----:R-:W-:-:S04]  /*07a0*/  FFMA R8, R8, R13, R15 ;  /* 0x0000000d08087223 */ /* 0x002fc8000000000f */
[----:B------:R-:W-:Y:S02]  /*07b0*/  FFMA R9, R33, R9, R8 ;  /* 0x0000000921097223 */ /* 0x000fe40000000008 */
[----:B------:R-:W-:Y:S02]  /*07c0*/  LDS R8, [R20+0x340] ;  /* 0x0003400014087984 */ /* 0x000fe40000000800 */
[----:B--2---:R-:W-:Y:S02]  /*07d0*/  FFMA R13, R30, R10, R9 ;  /* 0x0000000a1e0d7223 */ /* 0x004fe40000000009 */
[----:B------:R-:W-:Y:S02]  /*07e0*/  LDS R9, [R20+0x300] ;  /* 0x0003000014097984 */ /* 0x000fe40000000800 */
[----:B---3--:R-:W-:Y:S02]  /*07f0*/  FFMA R11, R14, R11, R13 ;  /* 0x0000000b0e0b7223 */ /* 0x008fe4000000000d */
[----:B------:R-:W-:Y:S04]  /*0800*/  LDS R30, [R20+0x3c0] ;  /* 0x0003c000141e7984 */ /* 0x000fe80000000800 */
[----:B------:R-:W0:Y:S01]  /*0810*/  LDS.128 R12, [R5+0x30] ;  /* 0x00003000050c7984 */ /* 0x000e220000000c00 */
[----:B------:R-:W-:Y:S01]  /*0820*/  IMAD.WIDE.U32 R32, R24, 0x4, R18 ;  /* 0x0000000418207825 */ /* 0x000fe200078e0012 */
[----:B------:R-:W-:Y:S03]  /*0830*/  BAR.SYNC.DEFER_BLOCKING 0x0 ;  /* 0x0000000000007b1d */ /* 0x000fe60000010000 */
[----:B------:R-:W-:-:S03]  /*0840*/  IMAD.WIDE.U32 R34, R29, 0x4, R16 ;  /* 0x000000041d227825 */ /* 0x000fc600078e0010 */
[----:B------:R-:W2:Y:S04]  /*0850*/  LDG.E R32, desc[UR8][R32.64] ;  /* 0x0000000820207981 */ /* 0x000ea8000c1e1900 */
[----:B------:R-:W3:Y:S01]  /*0860*/  LDG.E R35, desc[UR8][R34.64] ;  /* 0x0000000822237981 */ /* 0x000ee2000c1e1900 */
[----:B0-----:R-:W-:-:S04]  /*0870*/  FFMA R9, R12, R9, R11 ;  /* 0x000000090c097223 */ /* 0x001fc8000000000b */
[----:B------:R-:W-:-:S04]  /*0880*/  FFMA R13, R8, R13, R9 ;  /* 0x0000000d080d7223 */ /* 0x000fc80000000009 */
[----:B------:R-:W-:-:S04]  /*0890*/  FFMA R13, R37, R14, R13 ;  /* 0x0000000e250d7223 */ /* 0x000fc8000000000d */
[----:B------:R-:W-:Y:S01]  /*08a0*/  FFMA R13, R30, R15, R13 ;  /* 0x0000000f1e0d7223 */ /* 0x000fe2000000000d */
[----:B------:R-:W-:Y:S01]  /*08b0*/  IMAD.WIDE.U32 R16, R31, 0x4, R16 ;  /* 0x000000041f107825 */ /* 0x000fe200078e0010 */
[----:B--2---:R-:W-:Y:S04]  /*08c0*/  STS [R22], R32 ;  /* 0x0000002016007388 */ /* 0x004fe80000000800 */
[----:B---3--:R-:W-:Y:S01]  /*08d0*/  STS [R6], R35 ;  /* 0x0000002306007388 */ /* 0x008fe20000000800 */
[----:B------:R-:W-:Y:S06]  /*08e0*/  BAR.SYNC.DEFER_BLOCKING 0x0 ;  /* 0x0000000000007b1d */ /* 0x000fec0000010000 */
[----:B------:R-:W-:Y:S04]  /*08f0*/  LDS R12, [R20] ;  /* 0x00000000140c7984 */ /* 0x000fe80000000800 */
[----:B------:R-:W0:Y:S04]  /*0900*/  LDS.128 R8, [R5] ;  /* 0x0000000005087984 */ /* 0x000e280000000c00 */
[----:B------:R-:W1:Y:S04]  /*0910*/  LDS R36, [R20+0x40] ;  /* 0x0000400014247984 */ /* 0x000e680000000800 */
[----:B------:R-:W2:Y:S04]  /*0920*/  LDS R33, [R20+0x80] ;  /* 0x0000800014217984 */ /* 0x000ea80000000800 */
[----:B------:R-:W3:Y:S04]  /*0930*/  LDS R37, [R20+0xc0] ;  /* 0x0000c00014257984 */ /* 0x000ee80000000800 */
[----:B------:R-:W-:Y:S04]  /*0940*/  LDS R34, [R20+0x200] ;  /* 0x0002000014227984 */ /* 0x000fe80000000800 */
[----:B------:R-:W-:Y:S04]  /*0950*/  LDS R30, [R20+0x240] ;  /* 0x00024000141e7984 */ /* 0x000fe80000000800 */
[----:B------:R-:W-:Y:S01]  /*0960*/  LDS R35, [R20+0x380] ;  /* 0x0003800014237984 */ /* 0x000fe20000000800 */
[----:B0-----:R-:W-:-:S03]  /*0970*/  FFMA R13, R8, R12, R13 ;  /* 0x0000000c080d7223 */ /* 0x001fc6000000000d */
[----:B------:R-:W-:Y:S01]  /*0980*/  LDS R8, [R20+0x140] ;  /* 0x0001400014087984 */ /* 0x000fe20000000800 */
[----:B-1----:R-:W-:-:S03]  /*0990*/  FFMA R36, R36, R9, R13 ;  /* 0x0000000924247223 */ /* 0x002fc6000000000d */
[----:B------:R-:W-:Y:S04]  /*09a0*/  LDS R9, [R20+0x100] ;  /* 0x0001000014097984 */ /* 0x000fe80000000800 */
[----:B------:R-:W0:Y:S01]  /*09b0*/  LDS.128 R12, [R5+0x10] ;  /* 0x00001000050c7984 */ /* 0x000e220000000c00 */
[----:B--2---:R-:W-:-:S03]  /*09c0*/  FFMA R10, R33, R10, R36 ;  /* 0x0000000a210a7223 */ /* 0x004fc60000000024 */
[----:B------:R-:W1:Y:S01]  /*09d0*/  LDS R33, [R20+0x180] ;  /* 0x0001800014217984 */ /* 0x000e620000000800 */
[----:B---3--:R-:W-:-:S03]  /*09e0*/  FFMA R11, R37, R11, R10 ;  /* 0x0000000b250b7223 */ /* 0x008fc6000000000a */
[----:B------:R-:W-:Y:S01]  /*09f0*/  LDS R37, [R20+0x300] ;  /* 0x0003000014257984 */ /* 0x000fe20000000800 */
[----:B0-----:R-:W-:-:S03]  /*0a00*/  FFMA R9, R12, R9, R11 ;  /* 0x000000090c097223 */ /* 0x001fc6000000000b */
[----:B------:R-:W0:Y:S01]  /*0a10*/  LDS R12, [R20+0x1c0] ;  /* 0x0001c000140c7984 */ /* 0x000e220000000800 */
[----:B------:R-:W-:-:S03]  /*0a20*/  FFMA R32, R8, R13, R9 ;  /* 0x0000000d08207223 */ /* 0x000fc60000000009 */
[----:B------:R-:W2:Y:S04]  /*0a30*/  LDS.128 R8, [R5+0x20] ;  /* 0x0000200005087984 */ /* 0x000ea80000000c00 */
[----:B------:R-:W3:Y:S01]  /*0a40*/  LDS R13, [R20+0x280] ;  /* 0x00028000140d7984 */ /* 0x000ee20000000800 */
[----:B-1----:R-:W-:-:S03]  /*0a50*/  FFMA R33, R33, R14, R32 ;  /* 0x0000000e21217223 */ /* 0x002fc60000000020 */
[----:B------:R-:W-:Y:S01]  /*0a60*/  LDS R32, [R20+0x340] ;  /* 0x0003400014207984 */ /* 0x000fe20000000800 */
[----:B0-----:R-:W-:-:S04]  /*0a70*/  FFMA R15, R12, R15, R33 ;  /* 0x0000000f0c0f7223 */ /* 0x001fc80000000021 */
[----:B--2---:R-:W-:Y:S01]  /*0a80*/  FFMA R33, R8, R34, R15 ;  /* 0x0000002208217223 */ /* 0x004fe2000000000f */
[----:B------:R-:W-:-:S03]  /*0a90*/  IADD3 R15, PT, PT, R24, 0x10, RZ ;  /* 0x00000010180f7810 */ /* 0x000fc60007ffe0ff */
[----:B------:R-:W-:Y:S02]  /*0aa0*/  FFMA R30, R30, R9, R33 ;  /* 0x000000091e1e7223 */ /* 0x000fe40000000021 */
[----:B------:R-:W-:Y:S01]  /*0ab0*/  IMAD.WIDE.U32 R18, R15, 0x4, R18 ;  /* 0x000000040f127825 */ /* 0x000fe200078e0012 */
[----:B------:R-:W0:Y:S03]  /*0ac0*/  LDS R9, [R20+0x2c0] ;  /* 0x0002c00014097984 */ /* 0x000e260000000800 */
[----:B---3--:R-:W-:Y:S02]  /*0ad0*/  FFMA R10, R13, R10, R30 ;  /* 0x0000000a0d0a7223 */ /* 0x008fe4000000001e */
[----:B------:R-:W-:Y:S04]  /*0ae0*/  LDS R30, [R20+0x3c0] ;  /* 0x0003c000141e7984 */ /* 0x000fe80000000800 */
[----:B------:R-:W1:Y:S01]  /*0af0*/  LDS.128 R12, [R5+0x30] ;  /* 0x00003000050c7984 */ /* 0x000e620000000c00 */
[----:B------:R-:W-:Y:S06]  /*0b00*/  BAR.SYNC.DEFER_BLOCKING 0x0 ;  /* 0x0000000000007b1d */ /* 0x000fec0000010000 */
[----:B------:R-:W2:Y:S04]  /*0b10*/  LDG.E R19, desc[UR8][R18.64] ;  /* 0x0000000812137981 */ /* 0x000ea8000c1e1900 */
[----:B------:R0:W3:Y:S02]  /*0b20*/  LDG.E R16, desc[UR8][R16.64] ;  /* 0x0000000810107981 */ /* 0x0000e4000c1e1900 */
[----:B0-----:R-:W-:-:S04]  /*0b30*/  FFMA R17, R9, R11, R10 ;  /* 0x0000000b09117223 */ /* 0x001fc8000000000a */
[----:B-1----:R-:W-:-:S04]  /*0b40*/  FFMA R37, R12, R37, R17 ;  /* 0x000000250c257223 */ /* 0x002fc80000000011 */
[----:B------:R-:W-:-:S04]  /*0b50*/  FFMA R32, R32, R13, R37 ;  /* 0x0000000d20207223 */ /* 0x000fc80000000025 */
[----:B------:R-:W-:-:S04]  /*0b60*/  FFMA R35, R35, R14, R32 ;  /* 0x0000000e23237223 */ /* 0x000fc80000000020 */
[----:B------:R-:W-:Y:S01]  /*0b70*/  FFMA R17, R30, R15, R35 ;  /* 0x0000000f1e117223 */ /* 0x000fe20000000023 */
[----:B------:R-:W-:-:S04]  /*0b80*/  IADD3 R26, PT, PT, R26, 0x4, RZ ;  /* 0x000000041a1a7810 */ /* 0x000fc80007ffe0ff */
[----:B------:R-:W-:Y:S02]  /*0b90*/  ISETP.NE.AND P0, PT, R26, RZ, PT ;  /* 0x000000ff1a00720c */ /* 0x000fe40003f05270 */
[----:B------:R-:W-:Y:S02]  /*0ba0*/  IADD3 R24, PT, PT, R24, 0x40, RZ ;  /* 0x0000004018187810 */ /* 0x000fe40007ffe0ff */
[C---:B------:R-:W-:Y:S02]  /*0bb0*/  LEA R31, R4.reuse, R31, 0x6 ;  /* 0x0000001f041f7211 */ /* 0x040fe400078e30ff */
[C---:B------:R-:W-:Y:S02]  /*0bc0*/  LEA R29, R4.reuse, R29, 0x6 ;  /* 0x0000001d041d7211 */ /* 0x040fe400078e30ff */
[C---:B------:R-:W-:Y:S02]  /*0bd0*/  LEA R27, R4.reuse, R27, 0x6 ;  /* 0x0000001b041b7211 */ /* 0x040fe400078e30ff */
[----:B------:R-:W-:Y:S01]  /*0be0*/  LEA R25, R4, R25, 0x6 ;  /* 0x0000001904197211 */ /* 0x000fe200078e30ff */
        /* <DEDUP_REMOVED lines=9> */
[----:B------:R-:W4:Y:S04]  /*0c80*/  LDS.128 R12, [R5+0x10] ;  /* 0x00001000050c7984 */ /* 0x000f280000000c00 */
[----:B------:R-:W5:Y:S04]  /*0c90*/  LDS R30, [R20+0x140] ;  /* 0x00014000141e7984 */ /* 0x000f680000000800 */
[----:B------:R-:W5:Y:S01]  /*0ca0*/  LDS R37, [R20+0x180] ;  /* 0x0001800014257984 */ /* 0x000f620000000800 */
[----:B0-----:R-:W-:-:S03]  /*0cb0*/  FFMA R17, R8, R33, R17 ;  /* 0x0000002108117223 */ /* 0x001fc60000000011 */
[----:B------:R-:W0:Y:S01]  /*0cc0*/  LDS R8, [R20+0x1c0] ;  /* 0x0001c00014087984 */ /* 0x000e220000000800 */
[----:B-1----:R-:W-:-:S03]  /*0cd0*/  FFMA R9, R34, R9, R17 ;  /* 0x0000000922097223 */ /* 0x002fc60000000011 */
[----:B------:R-:W-:Y:S04]  /*0ce0*/  LDS R33, [R20+0x200] ;  /* 0x0002000014217984 */ /* 0x000fe80000000800 */
[----:B------:R-:W1:Y:S01]  /*0cf0*/  LDS.128 R16, [R5+0x20] ;  /* 0x0000200005107984 */ /* 0x000e620000000c00 */
[----:B--2---:R-:W-:-:S04]  /*0d00*/  FFMA R9, R36, R10, R9 ;  /* 0x0000000a24097223 */ /* 0x004fc80000000009 */
[----:B---3--:R-:W-:-:S04]  /*0d10*/  FFMA R9, R32, R11, R9 ;  /* 0x0000000b20097223 */ /* 0x008fc80000000009 */
[----:B----4-:R-:W-:Y:S02]  /*0d20*/  FFMA R9, R12, R35, R9 ;  /* 0x000000230c097223 */ /* 0x010fe40000000009 */
[----:B------:R-:W2:Y:S02]  /*0d30*/  LDS R12, [R20+0x240] ;  /* 0x00024000140c7984 */ /* 0x000ea40000000800 */
[----:B-----5:R-:W-:Y:S02]  /*0d40*/  FFMA R30, R30, R13, R9 ;  /* 0x0000000d1e1e7223 */ /* 0x020fe40000000009 */
[----:B------:R-:W3:Y:S02]  /*0d50*/  LDS R13, [R20+0x280] ;  /* 0x00028000140d7984 */ /* 0x000ee40000000800 */
[----:B------:R-:W-:Y:S02]  /*0d60*/  FFMA R37, R37, R14, R30 ;  /* 0x0000000e25257223 */ /* 0x000fe4000000001e */
[----:B------:R-:W4:Y:S04]  /*0d70*/  LDS R14, [R20+0x2c0] ;  /* 0x0002c000140e7984 */ /* 0x000f280000000800 */
[----:B------:R-:W-:Y:S01]  /*0d80*/  LDS R30, [R20+0x340] ;  /* 0x00034000141e7984 */ /* 0x000fe20000000800 */
[----:B0-----:R-:W-:-:S03]  /*0d90*/  FFMA R37, R8, R15, R37 ;  /* 0x0000000f08257223 */ /* 0x001fc60000000025 */
[----:B------:R-:W-:Y:S04]  /*0da0*/  LDS R15, [R20+0x300] ;  /* 0x00030000140f7984 */ /* 0x000fe80000000800 */
[----:B------:R-:W0:Y:S01]  /*0db0*/  LDS.128 R8, [R5+0x30] ;  /* 0x0000300005087984 */ /* 0x000e220000000c00 */
[----:B-1----:R-:W-:-:S03]  /*0dc0*/  FFMA R37, R16, R33, R37 ;  /* 0x0000002110257223 */ /* 0x002fc60000000025 */
[----:B------:R-:W1:Y:S04]  /*0dd0*/  LDS R33, [R20+0x380] ;  /* 0x0003800014217984 */ /* 0x000e680000000800 */
[----:B------:R-:W5:Y:S01]  /*0de0*/  LDS R16, [R20+0x3c0] ;  /* 0x0003c00014107984 */ /* 0x000f620000000800 */
[----:B--2---:R-:W-:-:S04]  /*0df0*/  FFMA R12, R12, R17, R37 ;  /* 0x000000110c0c7223 */ /* 0x004fc80000000025 */
[----:B---3--:R-:W-:-:S04]  /*0e00*/  FFMA R13, R13, R18, R12 ;  /* 0x000000120d0d7223 */ /* 0x008fc8000000000c */
[----:B----4-:R-:W-:-:S04]  /*0e10*/  FFMA R13, R14, R19, R13 ;  /* 0x000000130e0d7223 */ /* 0x010fc8000000000d */
[----:B0-----:R-:W-:-:S04]  /*0e20*/  FFMA R13, R8, R15, R13 ;  /* 0x0000000f080d7223 */ /* 0x001fc8000000000d */
[----:B------:R-:W-:-:S04]  /*0e30*/  FFMA R30, R30, R9, R13 ;  /* 0x000000091e1e7223 */ /* 0x000fc8000000000d */
[----:B-1----:R-:W-:-:S04]  /*0e40*/  FFMA R33, R33, R10, R30 ;  /* 0x0000000a21217223 */ /* 0x002fc8000000001e */
[----:B-----5:R-:W-:Y:S01]  /*0e50*/  FFMA R33, R16, R11, R33 ;  /* 0x0000000b10217223 */ /* 0x020fe20000000021 */
[----:B------:R-:W-:Y:S06]  /*0e60*/  BAR.SYNC.DEFER_BLOCKING 0x0 ;  /* 0x0000000000007b1d */ /* 0x000fec0000010000 */
[----:B------:R-:W-:Y:S05]  /*0e70*/  @P0 BRA `(.L_x_2) ;  /* 0xfffffff4000c0947 */ /* 0x000fea000383ffff */
.L_x_1:
[----:B------:R-:W-:-:S13]  /*0e80*/  LOP3.LUT P0, R6, R28, 0x3, RZ, 0xc0, !PT ;  /* 0x000000031c067812 */ /* 0x000fda000780c0ff */
[----:B------:R-:W-:Y:S05]  /*0e90*/  @!P0 BRA `(.L_x_0) ;  /* 0x0000000800848947 */ /* 0x000fea0003800000 */
[----:B------:R-:W-:Y:S02]  /*0ea0*/  ISETP.NE.AND P0, PT, R6, 0x1, PT ;  /* 0x000000010600780c */ /* 0x000fe40003f05270 */
[----:B------:R-:W-:-:S04]  /*0eb0*/  LOP3.LUT R28, R28, 0x1, RZ, 0xc0, !PT ;  /* 0x000000011c1c7812 */ /* 0x000fc800078ec0ff */
[----:B------:R-:W-:-:S07]  /*0ec0*/  ISETP.NE.U32.AND P1, PT, R28, 0x1, PT ;  /* 0x000000011c00780c */ /* 0x000fce0003f25070 */
[----:B------:R-:W-:Y:S06]  /*0ed0*/  @!P0 BRA `(.L_x_3) ;  /* 0x0000000400988947 */ /* 0x000fec0003800000 */
[----:B------:R-:W0:Y:S01]  /*0ee0*/  LDC.64 R16, c[0x0][0x380] ;  /* 0x0000e000ff107b82 */ /* 0x000e220000000a00 */
[C---:B------:R-:W-:Y:S02]  /*0ef0*/  LEA R18, R0.reuse, R3, 0x4 ;  /* 0x0000000300127211 */ /* 0x040fe400078e20ff */
[----:B------:R-:W-:-:S03]  /*0f00*/  LEA R19, R0, R7, 0x4 ;  /* 0x0000000700137211 */ /* 0x000fc600078e20ff */
[----:B------:R-:W-:Y:S02]  /*0f10*/  IMAD R13, R18, R4, R21 ;  /* 0x00000004120d7224 */ /* 0x000fe400078e0215 */
[----:B------:R-:W1:Y:S01]  /*0f20*/  LDC.64 R26, c[0x0][0x388] ;  /* 0x0000e200ff1a7b82 */ /* 0x000e620000000a00 */
[----:B0-----:R-:W-:-:S05]  /*0f30*/  IMAD.WIDE.U32 R8, R19, 0x4, R16 ;  /* 0x0000000413087825 */ /* 0x001fca00078e0010 */
[----:B------:R-:W2:Y:S01]  /*0f40*/  LDG.E R25, desc[UR8][R8.64] ;  /* 0x0000000808197981 */ /* 0x000ea2000c1e1900 */
[----:B-1----:R-:W-:-:S05]  /*0f50*/  IMAD.WIDE.U32 R12, R13, 0x4, R26 ;  /* 0x000000040d0c7825 */ /* 0x002fca00078e001a */
[----:B------:R-:W3:Y:S01]  /*0f60*/  LDG.E R31, desc[UR8][R12.64] ;  /* 0x000000080c1f7981 */ /* 0x000ee2000c1e1900 */
[----:B------:R-:W-:-:S04]  /*0f70*/  UIADD3 UR5, UPT, UPT, UR4, 0x400, URZ ;  /* 0x0000040004057890 */ /* 0x000fc8000fffe0ff */
[----:B------:R-:W-:Y:S01]  /*0f80*/  ULEA UR5, UR6, UR5, 0x18 ;  /* 0x0000000506057291 */ /* 0x000fe2000f8ec0ff */
[----:B------:R-:W-:-:S05]  /*0f90*/  LEA R32, R2, R5, 0x2 ;  /* 0x0000000502207211 */ /* 0x000fca00078e10ff */
[----:B------:R-:W-:-:S04]  /*0fa0*/  LEA R6, R2, UR5, 0x2 ;  /* 0x0000000502067c11 */ /* 0x000fc8000f8e10ff */
[----:B------:R-:W-:Y:S02]  /*0fb0*/  LEA R30, R3, R6, 0x6 ;  /* 0x00000006031e7211 */ /* 0x000fe400078e30ff */
[----:B------:R-:W-:Y:S01]  /*0fc0*/  IADD3 R18, PT, PT, R18, 0x10, RZ ;  /* 0x0000001012127810 */ /* 0x000fe20007ffe0ff */
        /* <DEDUP_REMOVED lines=11> */
[----:B------:R-:W5:Y:S04]  /*1080*/  LDS R25, [R6+0x180] ;  /* 0x0001800006197984 */ /* 0x000f680000000800 */
[----:B------:R-:W5:Y:S04]  /*1090*/  LDS R20, [R6+0x1c0] ;  /* 0x0001c00006147984 */ /* 0x000f680000000800 */
[----:B------:R-:W-:Y:S01]  /*10a0*/  LDS R36, [R6+0x200] ;  /* 0x0002000006247984 */ /* 0x000fe20000000800 */
[----:B0-----:R-:W-:-:S03]  /*10b0*/  FFMA R8, R8, R24, R33 ;  /* 0x0000001808087223 */ /* 0x001fc60000000021 */
[----:B------:R-:W-:Y:S01]  /*10c0*/  LDS R34, [R6+0x2c0] ;  /* 0x0002c00006227984 */ /* 0x000fe20000000800 */
[----:B-1----:R-:W-:-:S03]  /*10d0*/  FFMA R9, R35, R9, R8 ;  /* 0x0000000923097223 */ /* 0x002fc60000000008 */
[----:B------:R-:W-:Y:S01]  /*10e0*/  LDS R31, [R6+0x300] ;  /* 0x00030000061f7984 */ /* 0x000fe20000000800 */
[----:B--2---:R-:W-:-:S03]  /*10f0*/  FFMA R10, R28, R10, R9 ;  /* 0x0000000a1c0a7223 */ /* 0x004fc60000000009 */
[----:B------:R-:W-:Y:S01]  /*1100*/  LDS R35, [R6+0x280] ;  /* 0x0002800006237984 */ /* 0x000fe20000000800 */
[----:B---3--:R-:W-:Y:S01]  /*1110*/  FFMA R11, R37, R11, R10 ;  /* 0x0000000b250b7223 */ /* 0x008fe2000000000a */
[----:B------:R-:W-:Y:S02]  /*1120*/  IMAD R9, R18, R4, R21 ;  /* 0x0000000412097224 */ /* 0x000fe400078e0215 */
[----:B------:R-:W-:Y:S04]  /*1130*/  LDS R28, [R6+0x240] ;  /* 0x00024000061c7984 */ /* 0x000fe80000000800 */
[----:B------:R-:W-:Y:S01]  /*1140*/  LDS R33, [R6+0x380] ;  /* 0x0003800006217984 */ /* 0x000fe20000000800 */
[----:B----4-:R-:W-:-:S03]  /*1150*/  FFMA R11, R12, R29, R11 ;  /* 0x0000001d0c0b7223 */ /* 0x010fc6000000000b */
[----:B------:R-:W-:Y:S01]  /*1160*/  LDS R24, [R6+0x3c0] ;  /* 0x0003c00006187984 */ /* 0x000fe20000000800 */
[----:B-----5:R-:W-:Y:S01]  /*1170*/  FFMA R22, R22, R13, R11 ;  /* 0x0000000d16167223 */ /* 0x020fe2000000000b */
[----:B------:R-:W-:Y:S01]  /*1180*/  IADD3 R13, PT, PT, R19, 0x10, RZ ;  /* 0x00000010130d7810 */ /* 0x000fe20007ffe0ff */
[----:B------:R-:W-:-:S04]  /*1190*/  IMAD.WIDE.U32 R26, R9, 0x4, R26 ;  /* 0x00000004091a7825 */ /* 0x000fc800078e001a */
[----:B------:R-:W-:Y:S01]  /*11a0*/  FFMA R25, R25, R14, R22 ;  /* 0x0000000e19197223 */ /* 0x000fe20000000016 */
[----:B------:R-:W0:Y:S01]  /*11b0*/  LDS.128 R8, [R5+0x20] ;  /* 0x0000200005087984 */ /* 0x000e220000000c00 */
[----:B------:R-:W-:-:S03]  /*11c0*/  IMAD.WIDE.U32 R12, R13, 0x4, R16 ;  /* 0x000000040d0c7825 */ /* 0x000fc600078e0010 */
[----:B------:R-:W-:Y:S04]  /*11d0*/  LDS R22, [R6+0x340] ;  /* 0x0003400006167984 */ /* 0x000fe80000000800 */
[----:B------:R-:W1:Y:S01]  /*11e0*/  LDS.128 R16, [R5+0x30] ;  /* 0x0000300005107984 */ /* 0x000e620000000c00 */
[----:B------:R-:W-:Y:S06]  /*11f0*/  BAR.SYNC.DEFER_BLOCKING 0x0 ;  /* 0x0000000000007b1d */ /* 0x000fec0000010000 */
[----:B------:R-:W2:Y:S04]  /*1200*/  LDG.E R13, desc[UR8][R12.64] ;  /* 0x000000080c0d7981 */ /* 0x000ea8000c1e1900 */
[----:B------:R-:W3:Y:S01]  /*1210*/  LDG.E R27, desc[UR8][R26.64] ;  /* 0x000000081a1b7981 */ /* 0x000ee2000c1e1900 */
[----:B------:R-:W-:-:S04]  /*1220*/  FFMA R29, R20, R15, R25 ;  /* 0x0000000f141d7223 */ /* 0x000fc80000000019 */
[----:B0-----:R-:W-:-:S04]  /*1230*/  FFMA R37, R8, R36, R29 ;  /* 0x0000002408257223 */ /* 0x001fc8000000001d */
[----:B------:R-:W-:-:S04]  /*1240*/  FFMA R8, R28, R9, R37 ;  /* 0x000000091c087223 */ /* 0x000fc80000000025 */
[----:B------:R-:W-:-:S04]  /*1250*/  FFMA R35, R35, R10, R8 ;  /* 0x0000000a23237223 */ /* 0x000fc80000000008 */
[----:B------:R-:W-:-:S04]  /*1260*/  FFMA R35, R34, R11, R35 ;  /* 0x0000000b22237223 */ /* 0x000fc80000000023 */
[----:B-1----:R-:W-:-:S04]  /*1270*/  FFMA R31, R16, R31, R35 ;  /* 0x0000001f101f7223 */ /* 0x002fc80000000023 */
[----:B------:R-:W-:-:S04]  /*1280*/  FFMA R22, R22, R17, R31 ;  /* 0x0000001116167223 */ /* 0x000fc8000000001f */
[----:B------:R-:W-:-:S04]  /*1290*/  FFMA R33, R33, R18, R22 ;  /* 0x0000001221217223 */ /* 0x000fc80000000016 */
[----:B------:R-:W-:Y:S01]  /*12a0*/  FFMA R35, R24, R19, R33 ;  /* 0x0000001318237223 */ /* 0x000fe20000000021 */
        /* <DEDUP_REMOVED lines=14> */
[----:B------:R-:W-:Y:S04]  /*1390*/  LDS R33, [R6+0x200] ;  /* 0x0002000006217984 */ /* 0x000fe80000000800 */
[----:B------:R-:W5:Y:S01]  /*13a0*/  LDS.128 R16, [R5+0x20] ;  /* 0x0000200005107984 */ /* 0x000f620000000c00 */
[----:B0-----:R-:W-:-:S03]  /*13b0*/  FFMA R25, R12, R25, R35 ;  /* 0x000000190c197223 */ /* 0x001fc60000000023 */
[----:B------:R-:W0:Y:S01]  /*13c0*/  LDS R24, [R6+0x240] ;  /* 0x0002400006187984 */ /* 0x000e220000000800 */
[----:B-1----:R-:W-:-:S03]  /*13d0*/  FFMA R20, R20, R13, R25 ;  /* 0x0000000d14147223 */ /* 0x002fc60000000019 */
[----:B------:R-:W1:Y:S01]  /*13e0*/  LDS R25, [R6+0x280] ;  /* 0x0002800006197984 */ /* 0x000e620000000800 */
[----:B--2---:R-:W-:-:S03]  /*13f0*/  FFMA R29, R29, R14, R20 ;  /* 0x0000000e1d1d7223 */ /* 0x004fc60000000014 */
[----:B------:R-:W2:Y:S01]  /*1400*/  LDS R20, [R6+0x2c0] ;  /* 0x0002c00006147984 */ /* 0x000ea20000000800 */
[----:B---3--:R-:W-:-:S03]  /*1410*/  FFMA R35, R28, R15, R29 ;  /* 0x0000000f1c237223 */ /* 0x008fc6000000001d */
[----:B------:R-:W-:Y:S04]  /*1420*/  LDS R29, [R6+0x300] ;  /* 0x00030000061d7984 */ /* 0x000fe80000000800 */
[----:B------:R-:W3:Y:S01]  /*1430*/  LDS.128 R12, [R5+0x30] ;  /* 0x00003000050c7984 */ /* 0x000ee20000000c00 */
[----:B----4-:R-:W-:-:S03]  /*1440*/  FFMA R35, R8, R27, R35 ;  /* 0x0000001b08237223 */ /* 0x010fc60000000023 */
[----:B------:R-:W4:Y:S04]  /*1450*/  LDS R28, [R6+0x340] ;  /* 0x00034000061c7984 */ /* 0x000f280000000800 */
[----:B------:R-:W4:Y:S01]  /*1460*/  LDS R27, [R6+0x380] ;  /* 0x00038000061b7984 */ /* 0x000f220000000800 */
[----:B-----5:R-:W-:-:S03]  /*1470*/  FFMA R26, R26, R9, R35 ;  /* 0x000000091a1a7223 */ /* 0x020fc60000000023 */
[----:B------:R-:W5:Y:S01]  /*1480*/  LDS R8, [R6+0x3c0] ;  /* 0x0003c00006087984 */ /* 0x000f620000000800 */
[----:B------:R-:W-:-:S04]  /*1490*/  FFMA R31, R31, R10, R26 ;  /* 0x0000000a1f1f7223 */ /* 0x000fc8000000001a */
[----:B------:R-:W-:-:S04]  /*14a0*/  FFMA R11, R22, R11, R31 ;  /* 0x0000000b160b7223 */ /* 0x000fc8000000001f */
[----:B------:R-:W-:-:S04]  /*14b0*/  FFMA R11, R16, R33, R11 ;  /* 0x00000021100b7223 */ /* 0x000fc8000000000b */
[----:B0-----:R-:W-:-:S04]  /*14c0*/  FFMA R24, R24, R17, R11 ;  /* 0x0000001118187223 */ /* 0x001fc8000000000b */
[----:B-1----:R-:W-:-:S04]  /*14d0*/  FFMA R25, R25, R18, R24 ;  /* 0x0000001219197223 */ /* 0x002fc80000000018 */
[----:B--2---:R-:W-:-:S04]  /*14e0*/  FFMA R19, R20, R19, R25 ;  /* 0x0000001314137223 */ /* 0x004fc80000000019 */
[----:B---3--:R-:W-:-:S04]  /*14f0*/  FFMA R19, R12, R29, R19 ;  /* 0x0000001d0c137223 */ /* 0x008fc80000000013 */
[----:B----4-:R-:W-:-:S04]  /*1500*/  FFMA R28, R28, R13, R19 ;  /* 0x0000000d1c1c7223 */ /* 0x010fc80000000013 */
[----:B------:R-:W-:-:S04]  /*1510*/  FFMA R27, R27, R14, R28 ;  /* 0x0000000e1b1b7223 */ /* 0x000fc8000000001c */
[----:B-----5:R-:W-:Y:S01]  /*1520*/  FFMA R33, R8, R15, R27 ;  /* 0x0000000f08217223 */ /* 0x020fe2000000001b */
[----:B------:R-:W-:Y:S06]  /*1530*/  BAR.SYNC.DEFER_BLOCKING 0x0 ;  /* 0x0000000000007b1d */ /* 0x000fec0000010000 */
.L_x_3:
[----:B------:R-:W-:Y:S05]  /*1540*/  @P1 BRA `(.L_x_0) ;  /* 0x0000000000d81947 */ /* 0x000fea0003800000 */
[----:B------:R-:W0:Y:S01]  /*1550*/  LDC.64 R8, c[0x0][0x380] ;  /* 0x0000e000ff087b82 */ /* 0x000e220000000a00 */
[C---:B------:R-:W-:Y:S02]  /*1560*/  LEA R6, R0.reuse, R3, 0x4 ;  /* 0x0000000300067211 */ /* 0x040fe400078e20ff */
[----:B------:R-:W-:-:S03]  /*1570*/  LEA R7, R0, R7, 0x4 ;  /* 0x0000000700077211 */ /* 0x000fc600078e20ff */
[----:B------:R-:W-:Y:S02]  /*1580*/  IMAD R11, R6, R4, R21 ;  /* 0x00000004060b7224 */ /* 0x000fe400078e0215 */
[----:B------:R-:W1:Y:S01]  /*1590*/  LDC.64 R12, c[0x0][0x388] ;  /* 0x0000e200ff0c7b82 */ /* 0x000e620000000a00 */
[----:B0-----:R-:W-:-:S06]  /*15a0*/  IMAD.WIDE.U32 R6, R7, 0x4, R8 ;  /* 0x0000000407067825 */ /* 0x001fcc00078e0008 */
[----:B------:R-:W2:Y:S01]  /*15b0*/  LDG.E R6, desc[UR8][R6.64] ;  /* 0x0000000806067981 */ /* 0x000ea2000c1e1900 */
[----:B-1----:R-:W-:-:S06]  /*15c0*/  IMAD.WIDE.U32 R12, R11, 0x4, R12 ;  /* 0x000000040b0c7825 */ /* 0x002fcc00078e000c */
[----:B------:R-:W3:Y:S01]  /*15d0*/  LDG.E R12, desc[UR8][R12.64] ;  /* 0x000000080c0c7981 */ /* 0x000ee2000c1e1900 */
[----:B------:R-:W-:-:S04]  /*15e0*/  UIADD3 UR4, UPT, UPT, UR4, 0x400, URZ ;  /* 0x0000040004047890 */ /* 0x000fc8000fffe0ff */
[----:B------:R-:W-:Y:S01]  /*15f0*/  ULEA UR4, UR6, UR4, 0x18 ;  /* 0x0000000406047291 */ /* 0x000fe2000f8ec0ff */
[----:B------:R-:W-:-:S05]  /*1600*/  LEA R15, R2, R5, 0x2 ;  /* 0x00000005020f7211 */ /* 0x000fca00078e10ff */
[----:B------:R-:W-:-:S04]  /*1610*/  LEA R0, R2, UR4, 0x2 ;  /* 0x0000000402007c11 */ /* 0x000fc8000f8e10ff */
        /* <DEDUP_REMOVED lines=41> */
.L_x_0:
[----:B------:R-:W-:-:S04]  /*18b0*/  VIMNMX R3, PT, PT, R23, R21, !PT ;  /* 0x0000001517037248 */ /* 0x000fc80007fe0100 */
[----:B------:R-:W-:-:S13]  /*18c0*/  ISETP.GE.AND P0, PT, R3, R4, PT ;  /* 0x000000040300720c */ /* 0x000fda0003f06270 */
[----:B------:R-:W-:Y:S05]  /*18d0*/  @P0 EXIT ;  /* 0x000000000000094d */ /* 0x000fea0003800000 */
[----:B------:R-:W0:Y:S01]  /*18e0*/  LDC.64 R2, c[0x0][0x390] ;  /* 0x0000e400ff027b82 */ /* 0x000e220000000a00 */
[----:B------:R-:W-:-:S04]  /*18f0*/  IMAD R21, R23, R4, R21 ;  /* 0x0000000417157224 */ /* 0x000fc800078e0215 */
[----:B0-----:R-:W-:-:S05]  /*1900*/  IMAD.WIDE R2, R21, 0x4, R2 ;  /* 0x0000000415027825 */ /* 0x001fca00078e0202 */
[----:B------:R-:W-:Y:S01]  /*1910*/  STG.E desc[UR8][R2.64], R33 ;  /* 0x0000002102007986 */ /* 0x000fe2000c101908 */
[----:B------:R-:W-:Y:S05]  /*1920*/  EXIT ;  /* 0x000000000000794d */ /* 0x000fea0003800000 */
.L_x_4:
[----:B------:R-:W-:-:S00]  /*1930*/  BRA `(.L_x_4) ;  /* 0xfffffffc00fc7947 */ /* 0x000fc0000383ffff */
[----:B------:R-:W-:-:S00]  /*1940*/  NOP ;  /* 0x0000000000007918 */ /* 0x000fc00000000000 */
        /* <DEDUP_REMOVED lines=11> */
.L_x_5:


//--------------------- .nv.shared._Z14matrixMultiplyPfS_S_i --------------------------
	.section	.nv.shared._Z14matrixMultiplyPfS_S_i,"aw",@nobits
	.sectionflags	@""
	.align	4
.nv.shared._Z14matrixMultiplyPfS_S_i:
	.zero		3072


//--------------------- .nv.shared.reserved.0     --------------------------
	.section	.nv.shared.reserved.0,"aw",@nobits
	.weak		__nv_reservedSMEM_offset_0_alias
	.size		__nv_reservedSMEM_offset_0_alias, 0, 64
	.other		__nv_reservedSMEM_offset_0_alias,@"STO_CUDA_RESERVED_SHARED STV_DEFAULT"
__nv_reservedSMEM_offset_0_alias:
	.zero		0
	.zero		64


//--------------------- .nv.constant0._Z14matrixMultiplyPfS_S_i --------------------------
	.section	.nv.constant0._Z14matrixMultiplyPfS_S_i,"a",@progbits
	.sectionflags	@""
	.align	4
.nv.constant0._Z14matrixMultiplyPfS_S_i:
	.zero		924


//--------------------- SYMBOLS --------------------------

	.type		.nv.reservedSmem.offset0,@object
	.size		.nv.reservedSmem.offset0,0x4
	.type		.nv.reservedSmem.cap,@object
	.size		.nv.reservedSmem.cap,0x4
